//
// Generated by NVIDIA NVVM Compiler
//
// Compiler Build ID: CL-36424714
// Cuda compilation tools, release 13.0, V13.0.88
// Based on NVVM 20.0.0
//

.version 9.0
.target sm_100
.address_size 64

	// .globl	_Z19linear_naive_kernelPKfS0_S0_Pfiii
// _ZZ19linear_tiled_kernelPKfS0_S0_PfiiiE2sX has been demoted
// _ZZ19linear_tiled_kernelPKfS0_S0_PfiiiE2sW has been demoted

.visible .entry _Z19linear_naive_kernelPKfS0_S0_Pfiii(
	.param .u64 .ptr .align 1 _Z19linear_naive_kernelPKfS0_S0_Pfiii_param_0,
	.param .u64 .ptr .align 1 _Z19linear_naive_kernelPKfS0_S0_Pfiii_param_1,
	.param .u64 .ptr .align 1 _Z19linear_naive_kernelPKfS0_S0_Pfiii_param_2,
	.param .u64 .ptr .align 1 _Z19linear_naive_kernelPKfS0_S0_Pfiii_param_3,
	.param .u32 _Z19linear_naive_kernelPKfS0_S0_Pfiii_param_4,
	.param .u32 _Z19linear_naive_kernelPKfS0_S0_Pfiii_param_5,
	.param .u32 _Z19linear_naive_kernelPKfS0_S0_Pfiii_param_6
)
{
	.reg .pred 	%p<14>;
	.reg .b32 	%r<32>;
	.reg .b32 	%f<69>;
	.reg .b64 	%rd<48>;

	ld.param.u64 	%rd13, [_Z19linear_naive_kernelPKfS0_S0_Pfiii_param_0];
	ld.param.u64 	%rd14, [_Z19linear_naive_kernelPKfS0_S0_Pfiii_param_1];
	ld.param.u64 	%rd11, [_Z19linear_naive_kernelPKfS0_S0_Pfiii_param_2];
	ld.param.u64 	%rd12, [_Z19linear_naive_kernelPKfS0_S0_Pfiii_param_3];
	ld.param.u32 	%r16, [_Z19linear_naive_kernelPKfS0_S0_Pfiii_param_4];
	ld.param.u32 	%r14, [_Z19linear_naive_kernelPKfS0_S0_Pfiii_param_5];
	ld.param.u32 	%r15, [_Z19linear_naive_kernelPKfS0_S0_Pfiii_param_6];
	cvta.to.global.u64 	%rd1, %rd14;
	cvta.to.global.u64 	%rd2, %rd13;
	mov.u32 	%r17, %ctaid.y;
	mov.u32 	%r18, %ntid.y;
	mov.u32 	%r19, %tid.y;
	mad.lo.s32 	%r1, %r17, %r18, %r19;
	mov.u32 	%r20, %ctaid.x;
	mov.u32 	%r21, %ntid.x;
	mov.u32 	%r22, %tid.x;
	mad.lo.s32 	%r2, %r20, %r21, %r22;
	setp.ge.s32 	%p1, %r1, %r16;
	setp.ge.s32 	%p2, %r2, %r14;
	or.pred  	%p3, %p1, %p2;
	@%p3 bra 	$L__BB0_16;
	setp.eq.s64 	%p4, %rd11, 0;
	mov.f32 	%f68, 0f00000000;
	@%p4 bra 	$L__BB0_3;
	cvta.to.global.u64 	%rd15, %rd11;
	mul.wide.s32 	%rd16, %r2, 4;
	add.s64 	%rd17, %rd15, %rd16;
	ld.global.nc.f32 	%f68, [%rd17];
$L__BB0_3:
	mul.lo.s32 	%r23, %r15, %r1;
	cvt.s64.s32 	%rd3, %r23;
	mul.lo.s32 	%r24, %r15, %r2;
	cvt.s64.s32 	%rd4, %r24;
	setp.lt.s32 	%p5, %r15, 1;
	@%p5 bra 	$L__BB0_15;
	and.b32  	%r3, %r15, 7;
	setp.lt.u32 	%p6, %r15, 8;
	mov.b32 	%r30, 0;
	@%p6 bra 	$L__BB0_7;
	and.b32  	%r30, %r15, 2147483640;
	neg.s32 	%r28, %r30;
	shl.b64 	%rd18, %rd3, 2;
	add.s64 	%rd19, %rd18, %rd2;
	add.s64 	%rd47, %rd19, 16;
	shl.b64 	%rd20, %rd4, 2;
	add.s64 	%rd21, %rd20, %rd1;
	add.s64 	%rd46, %rd21, 16;
$L__BB0_6:
	.pragma "nounroll";
	ld.global.nc.f32 	%f17, [%rd47+-16];
	ld.global.nc.f32 	%f18, [%rd46+-16];
	fma.rn.f32 	%f19, %f17, %f18, %f68;
	ld.global.nc.f32 	%f20, [%rd47+-12];
	ld.global.nc.f32 	%f21, [%rd46+-12];
	fma.rn.f32 	%f22, %f20, %f21, %f19;
	ld.global.nc.f32 	%f23, [%rd47+-8];
	ld.global.nc.f32 	%f24, [%rd46+-8];
	fma.rn.f32 	%f25, %f23, %f24, %f22;
	ld.global.nc.f32 	%f26, [%rd47+-4];
	ld.global.nc.f32 	%f27, [%rd46+-4];
	fma.rn.f32 	%f28, %f26, %f27, %f25;
	ld.global.nc.f32 	%f29, [%rd47];
	ld.global.nc.f32 	%f30, [%rd46];
	fma.rn.f32 	%f31, %f29, %f30, %f28;
	ld.global.nc.f32 	%f32, [%rd47+4];
	ld.global.nc.f32 	%f33, [%rd46+4];
	fma.rn.f32 	%f34, %f32, %f33, %f31;
	ld.global.nc.f32 	%f35, [%rd47+8];
	ld.global.nc.f32 	%f36, [%rd46+8];
	fma.rn.f32 	%f37, %f35, %f36, %f34;
	ld.global.nc.f32 	%f38, [%rd47+12];
	ld.global.nc.f32 	%f39, [%rd46+12];
	fma.rn.f32 	%f68, %f38, %f39, %f37;
	add.s32 	%r28, %r28, 8;
	add.s64 	%rd47, %rd47, 32;
	add.s64 	%rd46, %rd46, 32;
	setp.ne.s32 	%p7, %r28, 0;
	@%p7 bra 	$L__BB0_6;
$L__BB0_7:
	setp.eq.s32 	%p8, %r3, 0;
	@%p8 bra 	$L__BB0_15;
	and.b32  	%r9, %r15, 3;
	setp.lt.u32 	%p9, %r3, 4;
	@%p9 bra 	$L__BB0_10;
	cvt.u64.u32 	%rd22, %r30;
	add.s64 	%rd23, %rd22, %rd3;
	shl.b64 	%rd24, %rd23, 2;
	add.s64 	%rd25, %rd2, %rd24;
	ld.global.nc.f32 	%f41, [%rd25];
	add.s64 	%rd26, %rd22, %rd4;
	shl.b64 	%rd27, %rd26, 2;
	add.s64 	%rd28, %rd1, %rd27;
	ld.global.nc.f32 	%f42, [%rd28];
	fma.rn.f32 	%f43, %f41, %f42, %f68;
	ld.global.nc.f32 	%f44, [%rd25+4];
	ld.global.nc.f32 	%f45, [%rd28+4];
	fma.rn.f32 	%f46, %f44, %f45, %f43;
	ld.global.nc.f32 	%f47, [%rd25+8];
	ld.global.nc.f32 	%f48, [%rd28+8];
	fma.rn.f32 	%f49, %f47, %f48, %f46;
	ld.global.nc.f32 	%f50, [%rd25+12];
	ld.global.nc.f32 	%f51, [%rd28+12];
	fma.rn.f32 	%f68, %f50, %f51, %f49;
	add.s32 	%r30, %r30, 4;
$L__BB0_10:
	setp.eq.s32 	%p10, %r9, 0;
	@%p10 bra 	$L__BB0_15;
	setp.eq.s32 	%p11, %r9, 1;
	@%p11 bra 	$L__BB0_13;
	cvt.u64.u32 	%rd29, %r30;
	add.s64 	%rd30, %rd29, %rd3;
	shl.b64 	%rd31, %rd30, 2;
	add.s64 	%rd32, %rd2, %rd31;
	ld.global.nc.f32 	%f53, [%rd32];
	add.s64 	%rd33, %rd29, %rd4;
	shl.b64 	%rd34, %rd33, 2;
	add.s64 	%rd35, %rd1, %rd34;
	ld.global.nc.f32 	%f54, [%rd35];
	fma.rn.f32 	%f55, %f53, %f54, %f68;
	ld.global.nc.f32 	%f56, [%rd32+4];
	ld.global.nc.f32 	%f57, [%rd35+4];
	fma.rn.f32 	%f68, %f56, %f57, %f55;
	add.s32 	%r30, %r30, 2;
$L__BB0_13:
	and.b32  	%r26, %r15, 1;
	setp.eq.b32 	%p12, %r26, 1;
	not.pred 	%p13, %p12;
	@%p13 bra 	$L__BB0_15;
	cvt.u64.u32 	%rd36, %r30;
	add.s64 	%rd37, %rd36, %rd3;
	shl.b64 	%rd38, %rd37, 2;
	add.s64 	%rd39, %rd2, %rd38;
	ld.global.nc.f32 	%f58, [%rd39];
	add.s64 	%rd40, %rd36, %rd4;
	shl.b64 	%rd41, %rd40, 2;
	add.s64 	%rd42, %rd1, %rd41;
	ld.global.nc.f32 	%f59, [%rd42];
	fma.rn.f32 	%f68, %f58, %f59, %f68;
$L__BB0_15:
	mad.lo.s32 	%r27, %r14, %r1, %r2;
	cvta.to.global.u64 	%rd43, %rd12;
	mul.wide.s32 	%rd44, %r27, 4;
	add.s64 	%rd45, %rd43, %rd44;
	st.global.f32 	[%rd45], %f68;
$L__BB0_16:
	ret;

}
	// .globl	_Z19linear_tiled_kernelPKfS0_S0_Pfiii
.visible .entry _Z19linear_tiled_kernelPKfS0_S0_Pfiii(
	.param .u64 .ptr .align 1 _Z19linear_tiled_kernelPKfS0_S0_Pfiii_param_0,
	.param .u64 .ptr .align 1 _Z19linear_tiled_kernelPKfS0_S0_Pfiii_param_1,
	.param .u64 .ptr .align 1 _Z19linear_tiled_kernelPKfS0_S0_Pfiii_param_2,
	.param .u64 .ptr .align 1 _Z19linear_tiled_kernelPKfS0_S0_Pfiii_param_3,
	.param .u32 _Z19linear_tiled_kernelPKfS0_S0_Pfiii_param_4,
	.param .u32 _Z19linear_tiled_kernelPKfS0_S0_Pfiii_param_5,
	.param .u32 _Z19linear_tiled_kernelPKfS0_S0_Pfiii_param_6
)
{
	.reg .pred 	%p<161>;
	.reg .b32 	%r<435>;
	.reg .b32 	%f<2955>;
	.reg .b64 	%rd<135>;
	// demoted variable
	.shared .align 4 .b8 _ZZ19linear_tiled_kernelPKfS0_S0_PfiiiE2sX[16384];
	// demoted variable
	.shared .align 4 .b8 _ZZ19linear_tiled_kernelPKfS0_S0_PfiiiE2sW[16384];
	ld.param.u32 	%r62, [_Z19linear_tiled_kernelPKfS0_S0_Pfiii_param_6];
	setp.lt.s32 	%p1, %r62, 1;
	mov.f32 	%f2825, 0f00000000;
	mov.f32 	%f2826, %f2825;
	mov.f32 	%f2827, %f2825;
	mov.f32 	%f2828, %f2825;
	mov.f32 	%f2829, %f2825;
	mov.f32 	%f2830, %f2825;
	mov.f32 	%f2831, %f2825;
	mov.f32 	%f2832, %f2825;
	mov.f32 	%f2833, %f2825;
	mov.f32 	%f2834, %f2825;
	mov.f32 	%f2835, %f2825;
	mov.f32 	%f2836, %f2825;
	mov.f32 	%f2837, %f2825;
	mov.f32 	%f2838, %f2825;
	mov.f32 	%f2839, %f2825;
	mov.f32 	%f2840, %f2825;
	mov.f32 	%f2841, %f2825;
	mov.f32 	%f2842, %f2825;
	mov.f32 	%f2843, %f2825;
	mov.f32 	%f2844, %f2825;
	mov.f32 	%f2845, %f2825;
	mov.f32 	%f2846, %f2825;
	mov.f32 	%f2847, %f2825;
	mov.f32 	%f2848, %f2825;
	mov.f32 	%f2849, %f2825;
	mov.f32 	%f2850, %f2825;
	mov.f32 	%f2851, %f2825;
	mov.f32 	%f2852, %f2825;
	mov.f32 	%f2853, %f2825;
	mov.f32 	%f2854, %f2825;
	mov.f32 	%f2855, %f2825;
	mov.f32 	%f2856, %f2825;
	mov.f32 	%f2857, %f2825;
	mov.f32 	%f2858, %f2825;
	mov.f32 	%f2859, %f2825;
	mov.f32 	%f2860, %f2825;
	mov.f32 	%f2861, %f2825;
	mov.f32 	%f2862, %f2825;
	mov.f32 	%f2863, %f2825;
	mov.f32 	%f2864, %f2825;
	mov.f32 	%f2865, %f2825;
	mov.f32 	%f2866, %f2825;
	mov.f32 	%f2867, %f2825;
	mov.f32 	%f2868, %f2825;
	mov.f32 	%f2869, %f2825;
	mov.f32 	%f2870, %f2825;
	mov.f32 	%f2871, %f2825;
	mov.f32 	%f2872, %f2825;
	mov.f32 	%f2873, %f2825;
	mov.f32 	%f2874, %f2825;
	mov.f32 	%f2875, %f2825;
	mov.f32 	%f2876, %f2825;
	mov.f32 	%f2877, %f2825;
	mov.f32 	%f2878, %f2825;
	mov.f32 	%f2879, %f2825;
	mov.f32 	%f2880, %f2825;
	mov.f32 	%f2881, %f2825;
	mov.f32 	%f2882, %f2825;
	mov.f32 	%f2883, %f2825;
	mov.f32 	%f2884, %f2825;
	mov.f32 	%f2885, %f2825;
	mov.f32 	%f2886, %f2825;
	mov.f32 	%f2887, %f2825;
	mov.f32 	%f2888, %f2825;
	@%p1 bra 	$L__BB1_17;
	mov.b32 	%r427, 0;
	mov.f32 	%f2825, 0f00000000;
	mov.u32 	%r64, %tid.y;
	mov.u32 	%r65, %tid.x;
	mov.u32 	%r66, %ctaid.y;
	shl.b32 	%r67, %r66, 7;
	shl.b32 	%r70, %r65, 2;
	mov.u32 	%r71, _ZZ19linear_tiled_kernelPKfS0_S0_PfiiiE2sX;
	add.s32 	%r72, %r71, %r70;
$L__BB1_2:
	setp.gt.u32 	%p2, %r64, 127;
	@%p2 bra 	$L__BB1_16;
	add.s32 	%r24, %r65, %r427;
	mov.u32 	%r428, %r64;
$L__BB1_4:
	setp.gt.u32 	%p3, %r65, 31;
	@%p3 bra 	$L__BB1_9;
	ld.param.u32 	%r422, [_Z19linear_tiled_kernelPKfS0_S0_Pfiii_param_6];
	add.s32 	%r68, %r428, %r67;
	shl.b32 	%r69, %r428, 7;
	add.s32 	%r431, %r72, %r69;
	mad.lo.s32 	%r430, %r68, %r422, %r24;
	mov.u32 	%r429, %r24;
	mov.u32 	%r432, %r65;
$L__BB1_6:
	ld.param.u32 	%r423, [_Z19linear_tiled_kernelPKfS0_S0_Pfiii_param_6];
	ld.param.u32 	%r276, [_Z19linear_tiled_kernelPKfS0_S0_Pfiii_param_4];
	mov.u32 	%r73, %ctaid.y;
	shl.b32 	%r74, %r73, 7;
	add.s32 	%r75, %r428, %r74;
	setp.ge.s32 	%p4, %r75, %r276;
	setp.ge.s32 	%p5, %r429, %r423;
	mov.f32 	%f2953, 0f00000000;
	or.pred  	%p6, %p4, %p5;
	@%p6 bra 	$L__BB1_8;
	ld.param.u64 	%rd125, [_Z19linear_tiled_kernelPKfS0_S0_Pfiii_param_0];
	cvta.to.global.u64 	%rd25, %rd125;
	mul.wide.u32 	%rd26, %r430, 4;
	add.s64 	%rd27, %rd25, %rd26;
	ld.global.nc.f32 	%f2953, [%rd27];
$L__BB1_8:
	st.shared.f32 	[%r431], %f2953;
	mov.u32 	%r76, %ntid.x;
	add.s32 	%r432, %r432, %r76;
	shl.b32 	%r77, %r76, 2;
	add.s32 	%r431, %r431, %r77;
	add.s32 	%r430, %r430, %r76;
	add.s32 	%r429, %r429, %r76;
	setp.lt.u32 	%p7, %r432, 32;
	@%p7 bra 	$L__BB1_6;
$L__BB1_9:
	mov.u32 	%r78, %ntid.y;
	add.s32 	%r428, %r428, %r78;
	setp.lt.u32 	%p8, %r428, 128;
	@%p8 bra 	$L__BB1_4;
	mov.u32 	%r433, %tid.y;
$L__BB1_11:
	mov.u32 	%r434, %tid.x;
	setp.gt.u32 	%p9, %r434, 31;
	@%p9 bra 	$L__BB1_15;
$L__BB1_12:
	ld.param.u32 	%r424, [_Z19linear_tiled_kernelPKfS0_S0_Pfiii_param_6];
	ld.param.u32 	%r293, [_Z19linear_tiled_kernelPKfS0_S0_Pfiii_param_5];
	mov.u32 	%r80, %ctaid.x;
	shl.b32 	%r81, %r80, 7;
	add.s32 	%r82, %r433, %r81;
	setp.ge.s32 	%p10, %r82, %r293;
	add.s32 	%r83, %r434, %r427;
	setp.ge.s32 	%p11, %r83, %r424;
	mov.f32 	%f2954, 0f00000000;
	or.pred  	%p12, %p10, %p11;
	@%p12 bra 	$L__BB1_14;
	ld.param.u32 	%r425, [_Z19linear_tiled_kernelPKfS0_S0_Pfiii_param_6];
	ld.param.u64 	%rd126, [_Z19linear_tiled_kernelPKfS0_S0_Pfiii_param_1];
	mad.lo.s32 	%r88, %r82, %r425, %r83;
	cvta.to.global.u64 	%rd28, %rd126;
	mul.wide.s32 	%rd29, %r88, 4;
	add.s64 	%rd30, %rd28, %rd29;
	ld.global.nc.f32 	%f2954, [%rd30];
$L__BB1_14:
	shl.b32 	%r89, %r433, 7;
	mov.u32 	%r90, _ZZ19linear_tiled_kernelPKfS0_S0_PfiiiE2sW;
	add.s32 	%r91, %r90, %r89;
	shl.b32 	%r92, %r434, 2;
	add.s32 	%r93, %r91, %r92;
	st.shared.f32 	[%r93], %f2954;
	mov.u32 	%r94, %ntid.x;
	add.s32 	%r434, %r434, %r94;
	setp.lt.u32 	%p13, %r434, 32;
	@%p13 bra 	$L__BB1_12;
$L__BB1_15:
	add.s32 	%r433, %r433, %r78;
	setp.lt.u32 	%p14, %r433, 128;
	@%p14 bra 	$L__BB1_11;
$L__BB1_16:
	ld.param.u32 	%r426, [_Z19linear_tiled_kernelPKfS0_S0_Pfiii_param_6];
	bar.sync 	0;
	mov.u32 	%r96, %tid.y;
	shl.b32 	%r97, %r96, 10;
	mov.u32 	%r98, _ZZ19linear_tiled_kernelPKfS0_S0_PfiiiE2sX;
	add.s32 	%r99, %r98, %r97;
	ld.shared.f32 	%f201, [%r99];
	ld.shared.f32 	%f202, [%r99+128];
	ld.shared.f32 	%f203, [%r99+256];
	ld.shared.f32 	%f204, [%r99+384];
	ld.shared.f32 	%f205, [%r99+512];
	ld.shared.f32 	%f206, [%r99+640];
	ld.shared.f32 	%f207, [%r99+768];
	ld.shared.f32 	%f208, [%r99+896];
	mov.u32 	%r100, %tid.x;
	shl.b32 	%r101, %r100, 10;
	mov.u32 	%r102, _ZZ19linear_tiled_kernelPKfS0_S0_PfiiiE2sW;
	add.s32 	%r103, %r102, %r101;
	ld.shared.f32 	%f209, [%r103];
	ld.shared.f32 	%f210, [%r103+128];
	ld.shared.f32 	%f211, [%r103+256];
	ld.shared.f32 	%f212, [%r103+384];
	ld.shared.f32 	%f213, [%r103+512];
	ld.shared.f32 	%f214, [%r103+640];
	ld.shared.f32 	%f215, [%r103+768];
	ld.shared.f32 	%f216, [%r103+896];
	fma.rn.f32 	%f217, %f201, %f209, %f2872;
	fma.rn.f32 	%f218, %f201, %f210, %f2871;
	fma.rn.f32 	%f219, %f201, %f211, %f2870;
	fma.rn.f32 	%f220, %f201, %f212, %f2869;
	fma.rn.f32 	%f221, %f201, %f213, %f2868;
	fma.rn.f32 	%f222, %f201, %f214, %f2867;
	fma.rn.f32 	%f223, %f201, %f215, %f2866;
	fma.rn.f32 	%f224, %f201, %f216, %f2865;
	fma.rn.f32 	%f225, %f202, %f209, %f2864;
	fma.rn.f32 	%f226, %f202, %f210, %f2863;
	fma.rn.f32 	%f227, %f202, %f211, %f2862;
	fma.rn.f32 	%f228, %f202, %f212, %f2861;
	fma.rn.f32 	%f229, %f202, %f213, %f2860;
	fma.rn.f32 	%f230, %f202, %f214, %f2859;
	fma.rn.f32 	%f231, %f202, %f215, %f2858;
	fma.rn.f32 	%f232, %f202, %f216, %f2857;
	fma.rn.f32 	%f233, %f203, %f209, %f2856;
	fma.rn.f32 	%f234, %f203, %f210, %f2855;
	fma.rn.f32 	%f235, %f203, %f211, %f2854;
	fma.rn.f32 	%f236, %f203, %f212, %f2853;
	fma.rn.f32 	%f237, %f203, %f213, %f2852;
	fma.rn.f32 	%f238, %f203, %f214, %f2851;
	fma.rn.f32 	%f239, %f203, %f215, %f2850;
	fma.rn.f32 	%f240, %f203, %f216, %f2849;
	fma.rn.f32 	%f241, %f204, %f209, %f2848;
	fma.rn.f32 	%f242, %f204, %f210, %f2847;
	fma.rn.f32 	%f243, %f204, %f211, %f2846;
	fma.rn.f32 	%f244, %f204, %f212, %f2845;
	fma.rn.f32 	%f245, %f204, %f213, %f2844;
	fma.rn.f32 	%f246, %f204, %f214, %f2843;
	fma.rn.f32 	%f247, %f204, %f215, %f2842;
	fma.rn.f32 	%f248, %f204, %f216, %f2841;
	fma.rn.f32 	%f249, %f205, %f209, %f2840;
	fma.rn.f32 	%f250, %f205, %f210, %f2839;
	fma.rn.f32 	%f251, %f205, %f211, %f2838;
	fma.rn.f32 	%f252, %f205, %f212, %f2837;
	fma.rn.f32 	%f253, %f205, %f213, %f2836;
	fma.rn.f32 	%f254, %f205, %f214, %f2835;
	fma.rn.f32 	%f255, %f205, %f215, %f2834;
	fma.rn.f32 	%f256, %f205, %f216, %f2833;
	fma.rn.f32 	%f257, %f206, %f209, %f2832;
	fma.rn.f32 	%f258, %f206, %f210, %f2831;
	fma.rn.f32 	%f259, %f206, %f211, %f2830;
	fma.rn.f32 	%f260, %f206, %f212, %f2829;
	fma.rn.f32 	%f261, %f206, %f213, %f2828;
	fma.rn.f32 	%f262, %f206, %f214, %f2827;
	fma.rn.f32 	%f263, %f206, %f215, %f2826;
	fma.rn.f32 	%f264, %f206, %f216, %f2825;
	fma.rn.f32 	%f265, %f207, %f209, %f2873;
	fma.rn.f32 	%f266, %f207, %f210, %f2874;
	fma.rn.f32 	%f267, %f207, %f211, %f2875;
	fma.rn.f32 	%f268, %f207, %f212, %f2876;
	fma.rn.f32 	%f269, %f207, %f213, %f2877;
	fma.rn.f32 	%f270, %f207, %f214, %f2878;
	fma.rn.f32 	%f271, %f207, %f215, %f2879;
	fma.rn.f32 	%f272, %f207, %f216, %f2880;
	fma.rn.f32 	%f273, %f208, %f209, %f2881;
	fma.rn.f32 	%f274, %f208, %f210, %f2882;
	fma.rn.f32 	%f275, %f208, %f211, %f2883;
	fma.rn.f32 	%f276, %f208, %f212, %f2884;
	fma.rn.f32 	%f277, %f208, %f213, %f2885;
	fma.rn.f32 	%f278, %f208, %f214, %f2886;
	fma.rn.f32 	%f279, %f208, %f215, %f2887;
	fma.rn.f32 	%f280, %f208, %f216, %f2888;
	ld.shared.f32 	%f281, [%r99+4];
	ld.shared.f32 	%f282, [%r99+132];
	ld.shared.f32 	%f283, [%r99+260];
	ld.shared.f32 	%f284, [%r99+388];
	ld.shared.f32 	%f285, [%r99+516];
	ld.shared.f32 	%f286, [%r99+644];
	ld.shared.f32 	%f287, [%r99+772];
	ld.shared.f32 	%f288, [%r99+900];
	ld.shared.f32 	%f289, [%r103+4];
	ld.shared.f32 	%f290, [%r103+132];
	ld.shared.f32 	%f291, [%r103+260];
	ld.shared.f32 	%f292, [%r103+388];
	ld.shared.f32 	%f293, [%r103+516];
	ld.shared.f32 	%f294, [%r103+644];
	ld.shared.f32 	%f295, [%r103+772];
	ld.shared.f32 	%f296, [%r103+900];
	fma.rn.f32 	%f297, %f281, %f289, %f217;
	fma.rn.f32 	%f298, %f281, %f290, %f218;
	fma.rn.f32 	%f299, %f281, %f291, %f219;
	fma.rn.f32 	%f300, %f281, %f292, %f220;
	fma.rn.f32 	%f301, %f281, %f293, %f221;
	fma.rn.f32 	%f302, %f281, %f294, %f222;
	fma.rn.f32 	%f303, %f281, %f295, %f223;
	fma.rn.f32 	%f304, %f281, %f296, %f224;
	fma.rn.f32 	%f305, %f282, %f289, %f225;
	fma.rn.f32 	%f306, %f282, %f290, %f226;
	fma.rn.f32 	%f307, %f282, %f291, %f227;
	fma.rn.f32 	%f308, %f282, %f292, %f228;
	fma.rn.f32 	%f309, %f282, %f293, %f229;
	fma.rn.f32 	%f310, %f282, %f294, %f230;
	fma.rn.f32 	%f311, %f282, %f295, %f231;
	fma.rn.f32 	%f312, %f282, %f296, %f232;
	fma.rn.f32 	%f313, %f283, %f289, %f233;
	fma.rn.f32 	%f314, %f283, %f290, %f234;
	fma.rn.f32 	%f315, %f283, %f291, %f235;
	fma.rn.f32 	%f316, %f283, %f292, %f236;
	fma.rn.f32 	%f317, %f283, %f293, %f237;
	fma.rn.f32 	%f318, %f283, %f294, %f238;
	fma.rn.f32 	%f319, %f283, %f295, %f239;
	fma.rn.f32 	%f320, %f283, %f296, %f240;
	fma.rn.f32 	%f321, %f284, %f289, %f241;
	fma.rn.f32 	%f322, %f284, %f290, %f242;
	fma.rn.f32 	%f323, %f284, %f291, %f243;
	fma.rn.f32 	%f324, %f284, %f292, %f244;
	fma.rn.f32 	%f325, %f284, %f293, %f245;
	fma.rn.f32 	%f326, %f284, %f294, %f246;
	fma.rn.f32 	%f327, %f284, %f295, %f247;
	fma.rn.f32 	%f328, %f284, %f296, %f248;
	fma.rn.f32 	%f329, %f285, %f289, %f249;
	fma.rn.f32 	%f330, %f285, %f290, %f250;
	fma.rn.f32 	%f331, %f285, %f291, %f251;
	fma.rn.f32 	%f332, %f285, %f292, %f252;
	fma.rn.f32 	%f333, %f285, %f293, %f253;
	fma.rn.f32 	%f334, %f285, %f294, %f254;
	fma.rn.f32 	%f335, %f285, %f295, %f255;
	fma.rn.f32 	%f336, %f285, %f296, %f256;
	fma.rn.f32 	%f337, %f286, %f289, %f257;
	fma.rn.f32 	%f338, %f286, %f290, %f258;
	fma.rn.f32 	%f339, %f286, %f291, %f259;
	fma.rn.f32 	%f340, %f286, %f292, %f260;
	fma.rn.f32 	%f341, %f286, %f293, %f261;
	fma.rn.f32 	%f342, %f286, %f294, %f262;
	fma.rn.f32 	%f343, %f286, %f295, %f263;
	fma.rn.f32 	%f344, %f286, %f296, %f264;
	fma.rn.f32 	%f345, %f287, %f289, %f265;
	fma.rn.f32 	%f346, %f287, %f290, %f266;
	fma.rn.f32 	%f347, %f287, %f291, %f267;
	fma.rn.f32 	%f348, %f287, %f292, %f268;
	fma.rn.f32 	%f349, %f287, %f293, %f269;
	fma.rn.f32 	%f350, %f287, %f294, %f270;
	fma.rn.f32 	%f351, %f287, %f295, %f271;
	fma.rn.f32 	%f352, %f287, %f296, %f272;
	fma.rn.f32 	%f353, %f288, %f289, %f273;
	fma.rn.f32 	%f354, %f288, %f290, %f274;
	fma.rn.f32 	%f355, %f288, %f291, %f275;
	fma.rn.f32 	%f356, %f288, %f292, %f276;
	fma.rn.f32 	%f357, %f288, %f293, %f277;
	fma.rn.f32 	%f358, %f288, %f294, %f278;
	fma.rn.f32 	%f359, %f288, %f295, %f279;
	fma.rn.f32 	%f360, %f288, %f296, %f280;
	ld.shared.f32 	%f361, [%r99+8];
	ld.shared.f32 	%f362, [%r99+136];
	ld.shared.f32 	%f363, [%r99+264];
	ld.shared.f32 	%f364, [%r99+392];
	ld.shared.f32 	%f365, [%r99+520];
	ld.shared.f32 	%f366, [%r99+648];
	ld.shared.f32 	%f367, [%r99+776];
	ld.shared.f32 	%f368, [%r99+904];
	ld.shared.f32 	%f369, [%r103+8];
	ld.shared.f32 	%f370, [%r103+136];
	ld.shared.f32 	%f371, [%r103+264];
	ld.shared.f32 	%f372, [%r103+392];
	ld.shared.f32 	%f373, [%r103+520];
	ld.shared.f32 	%f374, [%r103+648];
	ld.shared.f32 	%f375, [%r103+776];
	ld.shared.f32 	%f376, [%r103+904];
	fma.rn.f32 	%f377, %f361, %f369, %f297;
	fma.rn.f32 	%f378, %f361, %f370, %f298;
	fma.rn.f32 	%f379, %f361, %f371, %f299;
	fma.rn.f32 	%f380, %f361, %f372, %f300;
	fma.rn.f32 	%f381, %f361, %f373, %f301;
	fma.rn.f32 	%f382, %f361, %f374, %f302;
	fma.rn.f32 	%f383, %f361, %f375, %f303;
	fma.rn.f32 	%f384, %f361, %f376, %f304;
	fma.rn.f32 	%f385, %f362, %f369, %f305;
	fma.rn.f32 	%f386, %f362, %f370, %f306;
	fma.rn.f32 	%f387, %f362, %f371, %f307;
	fma.rn.f32 	%f388, %f362, %f372, %f308;
	fma.rn.f32 	%f389, %f362, %f373, %f309;
	fma.rn.f32 	%f390, %f362, %f374, %f310;
	fma.rn.f32 	%f391, %f362, %f375, %f311;
	fma.rn.f32 	%f392, %f362, %f376, %f312;
	fma.rn.f32 	%f393, %f363, %f369, %f313;
	fma.rn.f32 	%f394, %f363, %f370, %f314;
	fma.rn.f32 	%f395, %f363, %f371, %f315;
	fma.rn.f32 	%f396, %f363, %f372, %f316;
	fma.rn.f32 	%f397, %f363, %f373, %f317;
	fma.rn.f32 	%f398, %f363, %f374, %f318;
	fma.rn.f32 	%f399, %f363, %f375, %f319;
	fma.rn.f32 	%f400, %f363, %f376, %f320;
	fma.rn.f32 	%f401, %f364, %f369, %f321;
	fma.rn.f32 	%f402, %f364, %f370, %f322;
	fma.rn.f32 	%f403, %f364, %f371, %f323;
	fma.rn.f32 	%f404, %f364, %f372, %f324;
	fma.rn.f32 	%f405, %f364, %f373, %f325;
	fma.rn.f32 	%f406, %f364, %f374, %f326;
	fma.rn.f32 	%f407, %f364, %f375, %f327;
	fma.rn.f32 	%f408, %f364, %f376, %f328;
	fma.rn.f32 	%f409, %f365, %f369, %f329;
	fma.rn.f32 	%f410, %f365, %f370, %f330;
	fma.rn.f32 	%f411, %f365, %f371, %f331;
	fma.rn.f32 	%f412, %f365, %f372, %f332;
	fma.rn.f32 	%f413, %f365, %f373, %f333;
	fma.rn.f32 	%f414, %f365, %f374, %f334;
	fma.rn.f32 	%f415, %f365, %f375, %f335;
	fma.rn.f32 	%f416, %f365, %f376, %f336;
	fma.rn.f32 	%f417, %f366, %f369, %f337;
	fma.rn.f32 	%f418, %f366, %f370, %f338;
	fma.rn.f32 	%f419, %f366, %f371, %f339;
	fma.rn.f32 	%f420, %f366, %f372, %f340;
	fma.rn.f32 	%f421, %f366, %f373, %f341;
	fma.rn.f32 	%f422, %f366, %f374, %f342;
	fma.rn.f32 	%f423, %f366, %f375, %f343;
	fma.rn.f32 	%f424, %f366, %f376, %f344;
	fma.rn.f32 	%f425, %f367, %f369, %f345;
	fma.rn.f32 	%f426, %f367, %f370, %f346;
	fma.rn.f32 	%f427, %f367, %f371, %f347;
	fma.rn.f32 	%f428, %f367, %f372, %f348;
	fma.rn.f32 	%f429, %f367, %f373, %f349;
	fma.rn.f32 	%f430, %f367, %f374, %f350;
	fma.rn.f32 	%f431, %f367, %f375, %f351;
	fma.rn.f32 	%f432, %f367, %f376, %f352;
	fma.rn.f32 	%f433, %f368, %f369, %f353;
	fma.rn.f32 	%f434, %f368, %f370, %f354;
	fma.rn.f32 	%f435, %f368, %f371, %f355;
	fma.rn.f32 	%f436, %f368, %f372, %f356;
	fma.rn.f32 	%f437, %f368, %f373, %f357;
	fma.rn.f32 	%f438, %f368, %f374, %f358;
	fma.rn.f32 	%f439, %f368, %f375, %f359;
	fma.rn.f32 	%f440, %f368, %f376, %f360;
	ld.shared.f32 	%f441, [%r99+12];
	ld.shared.f32 	%f442, [%r99+140];
	ld.shared.f32 	%f443, [%r99+268];
	ld.shared.f32 	%f444, [%r99+396];
	ld.shared.f32 	%f445, [%r99+524];
	ld.shared.f32 	%f446, [%r99+652];
	ld.shared.f32 	%f447, [%r99+780];
	ld.shared.f32 	%f448, [%r99+908];
	ld.shared.f32 	%f449, [%r103+12];
	ld.shared.f32 	%f450, [%r103+140];
	ld.shared.f32 	%f451, [%r103+268];
	ld.shared.f32 	%f452, [%r103+396];
	ld.shared.f32 	%f453, [%r103+524];
	ld.shared.f32 	%f454, [%r103+652];
	ld.shared.f32 	%f455, [%r103+780];
	ld.shared.f32 	%f456, [%r103+908];
	fma.rn.f32 	%f457, %f441, %f449, %f377;
	fma.rn.f32 	%f458, %f441, %f450, %f378;
	fma.rn.f32 	%f459, %f441, %f451, %f379;
	fma.rn.f32 	%f460, %f441, %f452, %f380;
	fma.rn.f32 	%f461, %f441, %f453, %f381;
	fma.rn.f32 	%f462, %f441, %f454, %f382;
	fma.rn.f32 	%f463, %f441, %f455, %f383;
	fma.rn.f32 	%f464, %f441, %f456, %f384;
	fma.rn.f32 	%f465, %f442, %f449, %f385;
	fma.rn.f32 	%f466, %f442, %f450, %f386;
	fma.rn.f32 	%f467, %f442, %f451, %f387;
	fma.rn.f32 	%f468, %f442, %f452, %f388;
	fma.rn.f32 	%f469, %f442, %f453, %f389;
	fma.rn.f32 	%f470, %f442, %f454, %f390;
	fma.rn.f32 	%f471, %f442, %f455, %f391;
	fma.rn.f32 	%f472, %f442, %f456, %f392;
	fma.rn.f32 	%f473, %f443, %f449, %f393;
	fma.rn.f32 	%f474, %f443, %f450, %f394;
	fma.rn.f32 	%f475, %f443, %f451, %f395;
	fma.rn.f32 	%f476, %f443, %f452, %f396;
	fma.rn.f32 	%f477, %f443, %f453, %f397;
	fma.rn.f32 	%f478, %f443, %f454, %f398;
	fma.rn.f32 	%f479, %f443, %f455, %f399;
	fma.rn.f32 	%f480, %f443, %f456, %f400;
	fma.rn.f32 	%f481, %f444, %f449, %f401;
	fma.rn.f32 	%f482, %f444, %f450, %f402;
	fma.rn.f32 	%f483, %f444, %f451, %f403;
	fma.rn.f32 	%f484, %f444, %f452, %f404;
	fma.rn.f32 	%f485, %f444, %f453, %f405;
	fma.rn.f32 	%f486, %f444, %f454, %f406;
	fma.rn.f32 	%f487, %f444, %f455, %f407;
	fma.rn.f32 	%f488, %f444, %f456, %f408;
	fma.rn.f32 	%f489, %f445, %f449, %f409;
	fma.rn.f32 	%f490, %f445, %f450, %f410;
	fma.rn.f32 	%f491, %f445, %f451, %f411;
	fma.rn.f32 	%f492, %f445, %f452, %f412;
	fma.rn.f32 	%f493, %f445, %f453, %f413;
	fma.rn.f32 	%f494, %f445, %f454, %f414;
	fma.rn.f32 	%f495, %f445, %f455, %f415;
	fma.rn.f32 	%f496, %f445, %f456, %f416;
	fma.rn.f32 	%f497, %f446, %f449, %f417;
	fma.rn.f32 	%f498, %f446, %f450, %f418;
	fma.rn.f32 	%f499, %f446, %f451, %f419;
	fma.rn.f32 	%f500, %f446, %f452, %f420;
	fma.rn.f32 	%f501, %f446, %f453, %f421;
	fma.rn.f32 	%f502, %f446, %f454, %f422;
	fma.rn.f32 	%f503, %f446, %f455, %f423;
	fma.rn.f32 	%f504, %f446, %f456, %f424;
	fma.rn.f32 	%f505, %f447, %f449, %f425;
	fma.rn.f32 	%f506, %f447, %f450, %f426;
	fma.rn.f32 	%f507, %f447, %f451, %f427;
	fma.rn.f32 	%f508, %f447, %f452, %f428;
	fma.rn.f32 	%f509, %f447, %f453, %f429;
	fma.rn.f32 	%f510, %f447, %f454, %f430;
	fma.rn.f32 	%f511, %f447, %f455, %f431;
	fma.rn.f32 	%f512, %f447, %f456, %f432;
	fma.rn.f32 	%f513, %f448, %f449, %f433;
	fma.rn.f32 	%f514, %f448, %f450, %f434;
	fma.rn.f32 	%f515, %f448, %f451, %f435;
	fma.rn.f32 	%f516, %f448, %f452, %f436;
	fma.rn.f32 	%f517, %f448, %f453, %f437;
	fma.rn.f32 	%f518, %f448, %f454, %f438;
	fma.rn.f32 	%f519, %f448, %f455, %f439;
	fma.rn.f32 	%f520, %f448, %f456, %f440;
	ld.shared.f32 	%f521, [%r99+16];
	ld.shared.f32 	%f522, [%r99+144];
	ld.shared.f32 	%f523, [%r99+272];
	ld.shared.f32 	%f524, [%r99+400];
	ld.shared.f32 	%f525, [%r99+528];
	ld.shared.f32 	%f526, [%r99+656];
	ld.shared.f32 	%f527, [%r99+784];
	ld.shared.f32 	%f528, [%r99+912];
	ld.shared.f32 	%f529, [%r103+16];
	ld.shared.f32 	%f530, [%r103+144];
	ld.shared.f32 	%f531, [%r103+272];
	ld.shared.f32 	%f532, [%r103+400];
	ld.shared.f32 	%f533, [%r103+528];
	ld.shared.f32 	%f534, [%r103+656];
	ld.shared.f32 	%f535, [%r103+784];
	ld.shared.f32 	%f536, [%r103+912];
	fma.rn.f32 	%f537, %f521, %f529, %f457;
	fma.rn.f32 	%f538, %f521, %f530, %f458;
	fma.rn.f32 	%f539, %f521, %f531, %f459;
	fma.rn.f32 	%f540, %f521, %f532, %f460;
	fma.rn.f32 	%f541, %f521, %f533, %f461;
	fma.rn.f32 	%f542, %f521, %f534, %f462;
	fma.rn.f32 	%f543, %f521, %f535, %f463;
	fma.rn.f32 	%f544, %f521, %f536, %f464;
	fma.rn.f32 	%f545, %f522, %f529, %f465;
	fma.rn.f32 	%f546, %f522, %f530, %f466;
	fma.rn.f32 	%f547, %f522, %f531, %f467;
	fma.rn.f32 	%f548, %f522, %f532, %f468;
	fma.rn.f32 	%f549, %f522, %f533, %f469;
	fma.rn.f32 	%f550, %f522, %f534, %f470;
	fma.rn.f32 	%f551, %f522, %f535, %f471;
	fma.rn.f32 	%f552, %f522, %f536, %f472;
	fma.rn.f32 	%f553, %f523, %f529, %f473;
	fma.rn.f32 	%f554, %f523, %f530, %f474;
	fma.rn.f32 	%f555, %f523, %f531, %f475;
	fma.rn.f32 	%f556, %f523, %f532, %f476;
	fma.rn.f32 	%f557, %f523, %f533, %f477;
	fma.rn.f32 	%f558, %f523, %f534, %f478;
	fma.rn.f32 	%f559, %f523, %f535, %f479;
	fma.rn.f32 	%f560, %f523, %f536, %f480;
	fma.rn.f32 	%f561, %f524, %f529, %f481;
	fma.rn.f32 	%f562, %f524, %f530, %f482;
	fma.rn.f32 	%f563, %f524, %f531, %f483;
	fma.rn.f32 	%f564, %f524, %f532, %f484;
	fma.rn.f32 	%f565, %f524, %f533, %f485;
	fma.rn.f32 	%f566, %f524, %f534, %f486;
	fma.rn.f32 	%f567, %f524, %f535, %f487;
	fma.rn.f32 	%f568, %f524, %f536, %f488;
	fma.rn.f32 	%f569, %f525, %f529, %f489;
	fma.rn.f32 	%f570, %f525, %f530, %f490;
	fma.rn.f32 	%f571, %f525, %f531, %f491;
	fma.rn.f32 	%f572, %f525, %f532, %f492;
	fma.rn.f32 	%f573, %f525, %f533, %f493;
	fma.rn.f32 	%f574, %f525, %f534, %f494;
	fma.rn.f32 	%f575, %f525, %f535, %f495;
	fma.rn.f32 	%f576, %f525, %f536, %f496;
	fma.rn.f32 	%f577, %f526, %f529, %f497;
	fma.rn.f32 	%f578, %f526, %f530, %f498;
	fma.rn.f32 	%f579, %f526, %f531, %f499;
	fma.rn.f32 	%f580, %f526, %f532, %f500;
	fma.rn.f32 	%f581, %f526, %f533, %f501;
	fma.rn.f32 	%f582, %f526, %f534, %f502;
	fma.rn.f32 	%f583, %f526, %f535, %f503;
	fma.rn.f32 	%f584, %f526, %f536, %f504;
	fma.rn.f32 	%f585, %f527, %f529, %f505;
	fma.rn.f32 	%f586, %f527, %f530, %f506;
	fma.rn.f32 	%f587, %f527, %f531, %f507;
	fma.rn.f32 	%f588, %f527, %f532, %f508;
	fma.rn.f32 	%f589, %f527, %f533, %f509;
	fma.rn.f32 	%f590, %f527, %f534, %f510;
	fma.rn.f32 	%f591, %f527, %f535, %f511;
	fma.rn.f32 	%f592, %f527, %f536, %f512;
	fma.rn.f32 	%f593, %f528, %f529, %f513;
	fma.rn.f32 	%f594, %f528, %f530, %f514;
	fma.rn.f32 	%f595, %f528, %f531, %f515;
	fma.rn.f32 	%f596, %f528, %f532, %f516;
	fma.rn.f32 	%f597, %f528, %f533, %f517;
	fma.rn.f32 	%f598, %f528, %f534, %f518;
	fma.rn.f32 	%f599, %f528, %f535, %f519;
	fma.rn.f32 	%f600, %f528, %f536, %f520;
	ld.shared.f32 	%f601, [%r99+20];
	ld.shared.f32 	%f602, [%r99+148];
	ld.shared.f32 	%f603, [%r99+276];
	ld.shared.f32 	%f604, [%r99+404];
	ld.shared.f32 	%f605, [%r99+532];
	ld.shared.f32 	%f606, [%r99+660];
	ld.shared.f32 	%f607, [%r99+788];
	ld.shared.f32 	%f608, [%r99+916];
	ld.shared.f32 	%f609, [%r103+20];
	ld.shared.f32 	%f610, [%r103+148];
	ld.shared.f32 	%f611, [%r103+276];
	ld.shared.f32 	%f612, [%r103+404];
	ld.shared.f32 	%f613, [%r103+532];
	ld.shared.f32 	%f614, [%r103+660];
	ld.shared.f32 	%f615, [%r103+788];
	ld.shared.f32 	%f616, [%r103+916];
	fma.rn.f32 	%f617, %f601, %f609, %f537;
	fma.rn.f32 	%f618, %f601, %f610, %f538;
	fma.rn.f32 	%f619, %f601, %f611, %f539;
	fma.rn.f32 	%f620, %f601, %f612, %f540;
	fma.rn.f32 	%f621, %f601, %f613, %f541;
	fma.rn.f32 	%f622, %f601, %f614, %f542;
	fma.rn.f32 	%f623, %f601, %f615, %f543;
	fma.rn.f32 	%f624, %f601, %f616, %f544;
	fma.rn.f32 	%f625, %f602, %f609, %f545;
	fma.rn.f32 	%f626, %f602, %f610, %f546;
	fma.rn.f32 	%f627, %f602, %f611, %f547;
	fma.rn.f32 	%f628, %f602, %f612, %f548;
	fma.rn.f32 	%f629, %f602, %f613, %f549;
	fma.rn.f32 	%f630, %f602, %f614, %f550;
	fma.rn.f32 	%f631, %f602, %f615, %f551;
	fma.rn.f32 	%f632, %f602, %f616, %f552;
	fma.rn.f32 	%f633, %f603, %f609, %f553;
	fma.rn.f32 	%f634, %f603, %f610, %f554;
	fma.rn.f32 	%f635, %f603, %f611, %f555;
	fma.rn.f32 	%f636, %f603, %f612, %f556;
	fma.rn.f32 	%f637, %f603, %f613, %f557;
	fma.rn.f32 	%f638, %f603, %f614, %f558;
	fma.rn.f32 	%f639, %f603, %f615, %f559;
	fma.rn.f32 	%f640, %f603, %f616, %f560;
	fma.rn.f32 	%f641, %f604, %f609, %f561;
	fma.rn.f32 	%f642, %f604, %f610, %f562;
	fma.rn.f32 	%f643, %f604, %f611, %f563;
	fma.rn.f32 	%f644, %f604, %f612, %f564;
	fma.rn.f32 	%f645, %f604, %f613, %f565;
	fma.rn.f32 	%f646, %f604, %f614, %f566;
	fma.rn.f32 	%f647, %f604, %f615, %f567;
	fma.rn.f32 	%f648, %f604, %f616, %f568;
	fma.rn.f32 	%f649, %f605, %f609, %f569;
	fma.rn.f32 	%f650, %f605, %f610, %f570;
	fma.rn.f32 	%f651, %f605, %f611, %f571;
	fma.rn.f32 	%f652, %f605, %f612, %f572;
	fma.rn.f32 	%f653, %f605, %f613, %f573;
	fma.rn.f32 	%f654, %f605, %f614, %f574;
	fma.rn.f32 	%f655, %f605, %f615, %f575;
	fma.rn.f32 	%f656, %f605, %f616, %f576;
	fma.rn.f32 	%f657, %f606, %f609, %f577;
	fma.rn.f32 	%f658, %f606, %f610, %f578;
	fma.rn.f32 	%f659, %f606, %f611, %f579;
	fma.rn.f32 	%f660, %f606, %f612, %f580;
	fma.rn.f32 	%f661, %f606, %f613, %f581;
	fma.rn.f32 	%f662, %f606, %f614, %f582;
	fma.rn.f32 	%f663, %f606, %f615, %f583;
	fma.rn.f32 	%f664, %f606, %f616, %f584;
	fma.rn.f32 	%f665, %f607, %f609, %f585;
	fma.rn.f32 	%f666, %f607, %f610, %f586;
	fma.rn.f32 	%f667, %f607, %f611, %f587;
	fma.rn.f32 	%f668, %f607, %f612, %f588;
	fma.rn.f32 	%f669, %f607, %f613, %f589;
	fma.rn.f32 	%f670, %f607, %f614, %f590;
	fma.rn.f32 	%f671, %f607, %f615, %f591;
	fma.rn.f32 	%f672, %f607, %f616, %f592;
	fma.rn.f32 	%f673, %f608, %f609, %f593;
	fma.rn.f32 	%f674, %f608, %f610, %f594;
	fma.rn.f32 	%f675, %f608, %f611, %f595;
	fma.rn.f32 	%f676, %f608, %f612, %f596;
	fma.rn.f32 	%f677, %f608, %f613, %f597;
	fma.rn.f32 	%f678, %f608, %f614, %f598;
	fma.rn.f32 	%f679, %f608, %f615, %f599;
	fma.rn.f32 	%f680, %f608, %f616, %f600;
	ld.shared.f32 	%f681, [%r99+24];
	ld.shared.f32 	%f682, [%r99+152];
	ld.shared.f32 	%f683, [%r99+280];
	ld.shared.f32 	%f684, [%r99+408];
	ld.shared.f32 	%f685, [%r99+536];
	ld.shared.f32 	%f686, [%r99+664];
	ld.shared.f32 	%f687, [%r99+792];
	ld.shared.f32 	%f688, [%r99+920];
	ld.shared.f32 	%f689, [%r103+24];
	ld.shared.f32 	%f690, [%r103+152];
	ld.shared.f32 	%f691, [%r103+280];
	ld.shared.f32 	%f692, [%r103+408];
	ld.shared.f32 	%f693, [%r103+536];
	ld.shared.f32 	%f694, [%r103+664];
	ld.shared.f32 	%f695, [%r103+792];
	ld.shared.f32 	%f696, [%r103+920];
	fma.rn.f32 	%f697, %f681, %f689, %f617;
	fma.rn.f32 	%f698, %f681, %f690, %f618;
	fma.rn.f32 	%f699, %f681, %f691, %f619;
	fma.rn.f32 	%f700, %f681, %f692, %f620;
	fma.rn.f32 	%f701, %f681, %f693, %f621;
	fma.rn.f32 	%f702, %f681, %f694, %f622;
	fma.rn.f32 	%f703, %f681, %f695, %f623;
	fma.rn.f32 	%f704, %f681, %f696, %f624;
	fma.rn.f32 	%f705, %f682, %f689, %f625;
	fma.rn.f32 	%f706, %f682, %f690, %f626;
	fma.rn.f32 	%f707, %f682, %f691, %f627;
	fma.rn.f32 	%f708, %f682, %f692, %f628;
	fma.rn.f32 	%f709, %f682, %f693, %f629;
	fma.rn.f32 	%f710, %f682, %f694, %f630;
	fma.rn.f32 	%f711, %f682, %f695, %f631;
	fma.rn.f32 	%f712, %f682, %f696, %f632;
	fma.rn.f32 	%f713, %f683, %f689, %f633;
	fma.rn.f32 	%f714, %f683, %f690, %f634;
	fma.rn.f32 	%f715, %f683, %f691, %f635;
	fma.rn.f32 	%f716, %f683, %f692, %f636;
	fma.rn.f32 	%f717, %f683, %f693, %f637;
	fma.rn.f32 	%f718, %f683, %f694, %f638;
	fma.rn.f32 	%f719, %f683, %f695, %f639;
	fma.rn.f32 	%f720, %f683, %f696, %f640;
	fma.rn.f32 	%f721, %f684, %f689, %f641;
	fma.rn.f32 	%f722, %f684, %f690, %f642;
	fma.rn.f32 	%f723, %f684, %f691, %f643;
	fma.rn.f32 	%f724, %f684, %f692, %f644;
	fma.rn.f32 	%f725, %f684, %f693, %f645;
	fma.rn.f32 	%f726, %f684, %f694, %f646;
	fma.rn.f32 	%f727, %f684, %f695, %f647;
	fma.rn.f32 	%f728, %f684, %f696, %f648;
	fma.rn.f32 	%f729, %f685, %f689, %f649;
	fma.rn.f32 	%f730, %f685, %f690, %f650;
	fma.rn.f32 	%f731, %f685, %f691, %f651;
	fma.rn.f32 	%f732, %f685, %f692, %f652;
	fma.rn.f32 	%f733, %f685, %f693, %f653;
	fma.rn.f32 	%f734, %f685, %f694, %f654;
	fma.rn.f32 	%f735, %f685, %f695, %f655;
	fma.rn.f32 	%f736, %f685, %f696, %f656;
	fma.rn.f32 	%f737, %f686, %f689, %f657;
	fma.rn.f32 	%f738, %f686, %f690, %f658;
	fma.rn.f32 	%f739, %f686, %f691, %f659;
	fma.rn.f32 	%f740, %f686, %f692, %f660;
	fma.rn.f32 	%f741, %f686, %f693, %f661;
	fma.rn.f32 	%f742, %f686, %f694, %f662;
	fma.rn.f32 	%f743, %f686, %f695, %f663;
	fma.rn.f32 	%f744, %f686, %f696, %f664;
	fma.rn.f32 	%f745, %f687, %f689, %f665;
	fma.rn.f32 	%f746, %f687, %f690, %f666;
	fma.rn.f32 	%f747, %f687, %f691, %f667;
	fma.rn.f32 	%f748, %f687, %f692, %f668;
	fma.rn.f32 	%f749, %f687, %f693, %f669;
	fma.rn.f32 	%f750, %f687, %f694, %f670;
	fma.rn.f32 	%f751, %f687, %f695, %f671;
	fma.rn.f32 	%f752, %f687, %f696, %f672;
	fma.rn.f32 	%f753, %f688, %f689, %f673;
	fma.rn.f32 	%f754, %f688, %f690, %f674;
	fma.rn.f32 	%f755, %f688, %f691, %f675;
	fma.rn.f32 	%f756, %f688, %f692, %f676;
	fma.rn.f32 	%f757, %f688, %f693, %f677;
	fma.rn.f32 	%f758, %f688, %f694, %f678;
	fma.rn.f32 	%f759, %f688, %f695, %f679;
	fma.rn.f32 	%f760, %f688, %f696, %f680;
	ld.shared.f32 	%f761, [%r99+28];
	ld.shared.f32 	%f762, [%r99+156];
	ld.shared.f32 	%f763, [%r99+284];
	ld.shared.f32 	%f764, [%r99+412];
	ld.shared.f32 	%f765, [%r99+540];
	ld.shared.f32 	%f766, [%r99+668];
	ld.shared.f32 	%f767, [%r99+796];
	ld.shared.f32 	%f768, [%r99+924];
	ld.shared.f32 	%f769, [%r103+28];
	ld.shared.f32 	%f770, [%r103+156];
	ld.shared.f32 	%f771, [%r103+284];
	ld.shared.f32 	%f772, [%r103+412];
	ld.shared.f32 	%f773, [%r103+540];
	ld.shared.f32 	%f774, [%r103+668];
	ld.shared.f32 	%f775, [%r103+796];
	ld.shared.f32 	%f776, [%r103+924];
	fma.rn.f32 	%f777, %f761, %f769, %f697;
	fma.rn.f32 	%f778, %f761, %f770, %f698;
	fma.rn.f32 	%f779, %f761, %f771, %f699;
	fma.rn.f32 	%f780, %f761, %f772, %f700;
	fma.rn.f32 	%f781, %f761, %f773, %f701;
	fma.rn.f32 	%f782, %f761, %f774, %f702;
	fma.rn.f32 	%f783, %f761, %f775, %f703;
	fma.rn.f32 	%f784, %f761, %f776, %f704;
	fma.rn.f32 	%f785, %f762, %f769, %f705;
	fma.rn.f32 	%f786, %f762, %f770, %f706;
	fma.rn.f32 	%f787, %f762, %f771, %f707;
	fma.rn.f32 	%f788, %f762, %f772, %f708;
	fma.rn.f32 	%f789, %f762, %f773, %f709;
	fma.rn.f32 	%f790, %f762, %f774, %f710;
	fma.rn.f32 	%f791, %f762, %f775, %f711;
	fma.rn.f32 	%f792, %f762, %f776, %f712;
	fma.rn.f32 	%f793, %f763, %f769, %f713;
	fma.rn.f32 	%f794, %f763, %f770, %f714;
	fma.rn.f32 	%f795, %f763, %f771, %f715;
	fma.rn.f32 	%f796, %f763, %f772, %f716;
	fma.rn.f32 	%f797, %f763, %f773, %f717;
	fma.rn.f32 	%f798, %f763, %f774, %f718;
	fma.rn.f32 	%f799, %f763, %f775, %f719;
	fma.rn.f32 	%f800, %f763, %f776, %f720;
	fma.rn.f32 	%f801, %f764, %f769, %f721;
	fma.rn.f32 	%f802, %f764, %f770, %f722;
	fma.rn.f32 	%f803, %f764, %f771, %f723;
	fma.rn.f32 	%f804, %f764, %f772, %f724;
	fma.rn.f32 	%f805, %f764, %f773, %f725;
	fma.rn.f32 	%f806, %f764, %f774, %f726;
	fma.rn.f32 	%f807, %f764, %f775, %f727;
	fma.rn.f32 	%f808, %f764, %f776, %f728;
	fma.rn.f32 	%f809, %f765, %f769, %f729;
	fma.rn.f32 	%f810, %f765, %f770, %f730;
	fma.rn.f32 	%f811, %f765, %f771, %f731;
	fma.rn.f32 	%f812, %f765, %f772, %f732;
	fma.rn.f32 	%f813, %f765, %f773, %f733;
	fma.rn.f32 	%f814, %f765, %f774, %f734;
	fma.rn.f32 	%f815, %f765, %f775, %f735;
	fma.rn.f32 	%f816, %f765, %f776, %f736;
	fma.rn.f32 	%f817, %f766, %f769, %f737;
	fma.rn.f32 	%f818, %f766, %f770, %f738;
	fma.rn.f32 	%f819, %f766, %f771, %f739;
	fma.rn.f32 	%f820, %f766, %f772, %f740;
	fma.rn.f32 	%f821, %f766, %f773, %f741;
	fma.rn.f32 	%f822, %f766, %f774, %f742;
	fma.rn.f32 	%f823, %f766, %f775, %f743;
	fma.rn.f32 	%f824, %f766, %f776, %f744;
	fma.rn.f32 	%f825, %f767, %f769, %f745;
	fma.rn.f32 	%f826, %f767, %f770, %f746;
	fma.rn.f32 	%f827, %f767, %f771, %f747;
	fma.rn.f32 	%f828, %f767, %f772, %f748;
	fma.rn.f32 	%f829, %f767, %f773, %f749;
	fma.rn.f32 	%f830, %f767, %f774, %f750;
	fma.rn.f32 	%f831, %f767, %f775, %f751;
	fma.rn.f32 	%f832, %f767, %f776, %f752;
	fma.rn.f32 	%f833, %f768, %f769, %f753;
	fma.rn.f32 	%f834, %f768, %f770, %f754;
	fma.rn.f32 	%f835, %f768, %f771, %f755;
	fma.rn.f32 	%f836, %f768, %f772, %f756;
	fma.rn.f32 	%f837, %f768, %f773, %f757;
	fma.rn.f32 	%f838, %f768, %f774, %f758;
	fma.rn.f32 	%f839, %f768, %f775, %f759;
	fma.rn.f32 	%f840, %f768, %f776, %f760;
	ld.shared.f32 	%f841, [%r99+32];
	ld.shared.f32 	%f842, [%r99+160];
	ld.shared.f32 	%f843, [%r99+288];
	ld.shared.f32 	%f844, [%r99+416];
	ld.shared.f32 	%f845, [%r99+544];
	ld.shared.f32 	%f846, [%r99+672];
	ld.shared.f32 	%f847, [%r99+800];
	ld.shared.f32 	%f848, [%r99+928];
	ld.shared.f32 	%f849, [%r103+32];
	ld.shared.f32 	%f850, [%r103+160];
	ld.shared.f32 	%f851, [%r103+288];
	ld.shared.f32 	%f852, [%r103+416];
	ld.shared.f32 	%f853, [%r103+544];
	ld.shared.f32 	%f854, [%r103+672];
	ld.shared.f32 	%f855, [%r103+800];
	ld.shared.f32 	%f856, [%r103+928];
	fma.rn.f32 	%f857, %f841, %f849, %f777;
	fma.rn.f32 	%f858, %f841, %f850, %f778;
	fma.rn.f32 	%f859, %f841, %f851, %f779;
	fma.rn.f32 	%f860, %f841, %f852, %f780;
	fma.rn.f32 	%f861, %f841, %f853, %f781;
	fma.rn.f32 	%f862, %f841, %f854, %f782;
	fma.rn.f32 	%f863, %f841, %f855, %f783;
	fma.rn.f32 	%f864, %f841, %f856, %f784;
	fma.rn.f32 	%f865, %f842, %f849, %f785;
	fma.rn.f32 	%f866, %f842, %f850, %f786;
	fma.rn.f32 	%f867, %f842, %f851, %f787;
	fma.rn.f32 	%f868, %f842, %f852, %f788;
	fma.rn.f32 	%f869, %f842, %f853, %f789;
	fma.rn.f32 	%f870, %f842, %f854, %f790;
	fma.rn.f32 	%f871, %f842, %f855, %f791;
	fma.rn.f32 	%f872, %f842, %f856, %f792;
	fma.rn.f32 	%f873, %f843, %f849, %f793;
	fma.rn.f32 	%f874, %f843, %f850, %f794;
	fma.rn.f32 	%f875, %f843, %f851, %f795;
	fma.rn.f32 	%f876, %f843, %f852, %f796;
	fma.rn.f32 	%f877, %f843, %f853, %f797;
	fma.rn.f32 	%f878, %f843, %f854, %f798;
	fma.rn.f32 	%f879, %f843, %f855, %f799;
	fma.rn.f32 	%f880, %f843, %f856, %f800;
	fma.rn.f32 	%f881, %f844, %f849, %f801;
	fma.rn.f32 	%f882, %f844, %f850, %f802;
	fma.rn.f32 	%f883, %f844, %f851, %f803;
	fma.rn.f32 	%f884, %f844, %f852, %f804;
	fma.rn.f32 	%f885, %f844, %f853, %f805;
	fma.rn.f32 	%f886, %f844, %f854, %f806;
	fma.rn.f32 	%f887, %f844, %f855, %f807;
	fma.rn.f32 	%f888, %f844, %f856, %f808;
	fma.rn.f32 	%f889, %f845, %f849, %f809;
	fma.rn.f32 	%f890, %f845, %f850, %f810;
	fma.rn.f32 	%f891, %f845, %f851, %f811;
	fma.rn.f32 	%f892, %f845, %f852, %f812;
	fma.rn.f32 	%f893, %f845, %f853, %f813;
	fma.rn.f32 	%f894, %f845, %f854, %f814;
	fma.rn.f32 	%f895, %f845, %f855, %f815;
	fma.rn.f32 	%f896, %f845, %f856, %f816;
	fma.rn.f32 	%f897, %f846, %f849, %f817;
	fma.rn.f32 	%f898, %f846, %f850, %f818;
	fma.rn.f32 	%f899, %f846, %f851, %f819;
	fma.rn.f32 	%f900, %f846, %f852, %f820;
	fma.rn.f32 	%f901, %f846, %f853, %f821;
	fma.rn.f32 	%f902, %f846, %f854, %f822;
	fma.rn.f32 	%f903, %f846, %f855, %f823;
	fma.rn.f32 	%f904, %f846, %f856, %f824;
	fma.rn.f32 	%f905, %f847, %f849, %f825;
	fma.rn.f32 	%f906, %f847, %f850, %f826;
	fma.rn.f32 	%f907, %f847, %f851, %f827;
	fma.rn.f32 	%f908, %f847, %f852, %f828;
	fma.rn.f32 	%f909, %f847, %f853, %f829;
	fma.rn.f32 	%f910, %f847, %f854, %f830;
	fma.rn.f32 	%f911, %f847, %f855, %f831;
	fma.rn.f32 	%f912, %f847, %f856, %f832;
	fma.rn.f32 	%f913, %f848, %f849, %f833;
	fma.rn.f32 	%f914, %f848, %f850, %f834;
	fma.rn.f32 	%f915, %f848, %f851, %f835;
	fma.rn.f32 	%f916, %f848, %f852, %f836;
	fma.rn.f32 	%f917, %f848, %f853, %f837;
	fma.rn.f32 	%f918, %f848, %f854, %f838;
	fma.rn.f32 	%f919, %f848, %f855, %f839;
	fma.rn.f32 	%f920, %f848, %f856, %f840;
	ld.shared.f32 	%f921, [%r99+36];
	ld.shared.f32 	%f922, [%r99+164];
	ld.shared.f32 	%f923, [%r99+292];
	ld.shared.f32 	%f924, [%r99+420];
	ld.shared.f32 	%f925, [%r99+548];
	ld.shared.f32 	%f926, [%r99+676];
	ld.shared.f32 	%f927, [%r99+804];
	ld.shared.f32 	%f928, [%r99+932];
	ld.shared.f32 	%f929, [%r103+36];
	ld.shared.f32 	%f930, [%r103+164];
	ld.shared.f32 	%f931, [%r103+292];
	ld.shared.f32 	%f932, [%r103+420];
	ld.shared.f32 	%f933, [%r103+548];
	ld.shared.f32 	%f934, [%r103+676];
	ld.shared.f32 	%f935, [%r103+804];
	ld.shared.f32 	%f936, [%r103+932];
	fma.rn.f32 	%f937, %f921, %f929, %f857;
	fma.rn.f32 	%f938, %f921, %f930, %f858;
	fma.rn.f32 	%f939, %f921, %f931, %f859;
	fma.rn.f32 	%f940, %f921, %f932, %f860;
	fma.rn.f32 	%f941, %f921, %f933, %f861;
	fma.rn.f32 	%f942, %f921, %f934, %f862;
	fma.rn.f32 	%f943, %f921, %f935, %f863;
	fma.rn.f32 	%f944, %f921, %f936, %f864;
	fma.rn.f32 	%f945, %f922, %f929, %f865;
	fma.rn.f32 	%f946, %f922, %f930, %f866;
	fma.rn.f32 	%f947, %f922, %f931, %f867;
	fma.rn.f32 	%f948, %f922, %f932, %f868;
	fma.rn.f32 	%f949, %f922, %f933, %f869;
	fma.rn.f32 	%f950, %f922, %f934, %f870;
	fma.rn.f32 	%f951, %f922, %f935, %f871;
	fma.rn.f32 	%f952, %f922, %f936, %f872;
	fma.rn.f32 	%f953, %f923, %f929, %f873;
	fma.rn.f32 	%f954, %f923, %f930, %f874;
	fma.rn.f32 	%f955, %f923, %f931, %f875;
	fma.rn.f32 	%f956, %f923, %f932, %f876;
	fma.rn.f32 	%f957, %f923, %f933, %f877;
	fma.rn.f32 	%f958, %f923, %f934, %f878;
	fma.rn.f32 	%f959, %f923, %f935, %f879;
	fma.rn.f32 	%f960, %f923, %f936, %f880;
	fma.rn.f32 	%f961, %f924, %f929, %f881;
	fma.rn.f32 	%f962, %f924, %f930, %f882;
	fma.rn.f32 	%f963, %f924, %f931, %f883;
	fma.rn.f32 	%f964, %f924, %f932, %f884;
	fma.rn.f32 	%f965, %f924, %f933, %f885;
	fma.rn.f32 	%f966, %f924, %f934, %f886;
	fma.rn.f32 	%f967, %f924, %f935, %f887;
	fma.rn.f32 	%f968, %f924, %f936, %f888;
	fma.rn.f32 	%f969, %f925, %f929, %f889;
	fma.rn.f32 	%f970, %f925, %f930, %f890;
	fma.rn.f32 	%f971, %f925, %f931, %f891;
	fma.rn.f32 	%f972, %f925, %f932, %f892;
	fma.rn.f32 	%f973, %f925, %f933, %f893;
	fma.rn.f32 	%f974, %f925, %f934, %f894;
	fma.rn.f32 	%f975, %f925, %f935, %f895;
	fma.rn.f32 	%f976, %f925, %f936, %f896;
	fma.rn.f32 	%f977, %f926, %f929, %f897;
	fma.rn.f32 	%f978, %f926, %f930, %f898;
	fma.rn.f32 	%f979, %f926, %f931, %f899;
	fma.rn.f32 	%f980, %f926, %f932, %f900;
	fma.rn.f32 	%f981, %f926, %f933, %f901;
	fma.rn.f32 	%f982, %f926, %f934, %f902;
	fma.rn.f32 	%f983, %f926, %f935, %f903;
	fma.rn.f32 	%f984, %f926, %f936, %f904;
	fma.rn.f32 	%f985, %f927, %f929, %f905;
	fma.rn.f32 	%f986, %f927, %f930, %f906;
	fma.rn.f32 	%f987, %f927, %f931, %f907;
	fma.rn.f32 	%f988, %f927, %f932, %f908;
	fma.rn.f32 	%f989, %f927, %f933, %f909;
	fma.rn.f32 	%f990, %f927, %f934, %f910;
	fma.rn.f32 	%f991, %f927, %f935, %f911;
	fma.rn.f32 	%f992, %f927, %f936, %f912;
	fma.rn.f32 	%f993, %f928, %f929, %f913;
	fma.rn.f32 	%f994, %f928, %f930, %f914;
	fma.rn.f32 	%f995, %f928, %f931, %f915;
	fma.rn.f32 	%f996, %f928, %f932, %f916;
	fma.rn.f32 	%f997, %f928, %f933, %f917;
	fma.rn.f32 	%f998, %f928, %f934, %f918;
	fma.rn.f32 	%f999, %f928, %f935, %f919;
	fma.rn.f32 	%f1000, %f928, %f936, %f920;
	ld.shared.f32 	%f1001, [%r99+40];
	ld.shared.f32 	%f1002, [%r99+168];
	ld.shared.f32 	%f1003, [%r99+296];
	ld.shared.f32 	%f1004, [%r99+424];
	ld.shared.f32 	%f1005, [%r99+552];
	ld.shared.f32 	%f1006, [%r99+680];
	ld.shared.f32 	%f1007, [%r99+808];
	ld.shared.f32 	%f1008, [%r99+936];
	ld.shared.f32 	%f1009, [%r103+40];
	ld.shared.f32 	%f1010, [%r103+168];
	ld.shared.f32 	%f1011, [%r103+296];
	ld.shared.f32 	%f1012, [%r103+424];
	ld.shared.f32 	%f1013, [%r103+552];
	ld.shared.f32 	%f1014, [%r103+680];
	ld.shared.f32 	%f1015, [%r103+808];
	ld.shared.f32 	%f1016, [%r103+936];
	fma.rn.f32 	%f1017, %f1001, %f1009, %f937;
	fma.rn.f32 	%f1018, %f1001, %f1010, %f938;
	fma.rn.f32 	%f1019, %f1001, %f1011, %f939;
	fma.rn.f32 	%f1020, %f1001, %f1012, %f940;
	fma.rn.f32 	%f1021, %f1001, %f1013, %f941;
	fma.rn.f32 	%f1022, %f1001, %f1014, %f942;
	fma.rn.f32 	%f1023, %f1001, %f1015, %f943;
	fma.rn.f32 	%f1024, %f1001, %f1016, %f944;
	fma.rn.f32 	%f1025, %f1002, %f1009, %f945;
	fma.rn.f32 	%f1026, %f1002, %f1010, %f946;
	fma.rn.f32 	%f1027, %f1002, %f1011, %f947;
	fma.rn.f32 	%f1028, %f1002, %f1012, %f948;
	fma.rn.f32 	%f1029, %f1002, %f1013, %f949;
	fma.rn.f32 	%f1030, %f1002, %f1014, %f950;
	fma.rn.f32 	%f1031, %f1002, %f1015, %f951;
	fma.rn.f32 	%f1032, %f1002, %f1016, %f952;
	fma.rn.f32 	%f1033, %f1003, %f1009, %f953;
	fma.rn.f32 	%f1034, %f1003, %f1010, %f954;
	fma.rn.f32 	%f1035, %f1003, %f1011, %f955;
	fma.rn.f32 	%f1036, %f1003, %f1012, %f956;
	fma.rn.f32 	%f1037, %f1003, %f1013, %f957;
	fma.rn.f32 	%f1038, %f1003, %f1014, %f958;
	fma.rn.f32 	%f1039, %f1003, %f1015, %f959;
	fma.rn.f32 	%f1040, %f1003, %f1016, %f960;
	fma.rn.f32 	%f1041, %f1004, %f1009, %f961;
	fma.rn.f32 	%f1042, %f1004, %f1010, %f962;
	fma.rn.f32 	%f1043, %f1004, %f1011, %f963;
	fma.rn.f32 	%f1044, %f1004, %f1012, %f964;
	fma.rn.f32 	%f1045, %f1004, %f1013, %f965;
	fma.rn.f32 	%f1046, %f1004, %f1014, %f966;
	fma.rn.f32 	%f1047, %f1004, %f1015, %f967;
	fma.rn.f32 	%f1048, %f1004, %f1016, %f968;
	fma.rn.f32 	%f1049, %f1005, %f1009, %f969;
	fma.rn.f32 	%f1050, %f1005, %f1010, %f970;
	fma.rn.f32 	%f1051, %f1005, %f1011, %f971;
	fma.rn.f32 	%f1052, %f1005, %f1012, %f972;
	fma.rn.f32 	%f1053, %f1005, %f1013, %f973;
	fma.rn.f32 	%f1054, %f1005, %f1014, %f974;
	fma.rn.f32 	%f1055, %f1005, %f1015, %f975;
	fma.rn.f32 	%f1056, %f1005, %f1016, %f976;
	fma.rn.f32 	%f1057, %f1006, %f1009, %f977;
	fma.rn.f32 	%f1058, %f1006, %f1010, %f978;
	fma.rn.f32 	%f1059, %f1006, %f1011, %f979;
	fma.rn.f32 	%f1060, %f1006, %f1012, %f980;
	fma.rn.f32 	%f1061, %f1006, %f1013, %f981;
	fma.rn.f32 	%f1062, %f1006, %f1014, %f982;
	fma.rn.f32 	%f1063, %f1006, %f1015, %f983;
	fma.rn.f32 	%f1064, %f1006, %f1016, %f984;
	fma.rn.f32 	%f1065, %f1007, %f1009, %f985;
	fma.rn.f32 	%f1066, %f1007, %f1010, %f986;
	fma.rn.f32 	%f1067, %f1007, %f1011, %f987;
	fma.rn.f32 	%f1068, %f1007, %f1012, %f988;
	fma.rn.f32 	%f1069, %f1007, %f1013, %f989;
	fma.rn.f32 	%f1070, %f1007, %f1014, %f990;
	fma.rn.f32 	%f1071, %f1007, %f1015, %f991;
	fma.rn.f32 	%f1072, %f1007, %f1016, %f992;
	fma.rn.f32 	%f1073, %f1008, %f1009, %f993;
	fma.rn.f32 	%f1074, %f1008, %f1010, %f994;
	fma.rn.f32 	%f1075, %f1008, %f1011, %f995;
	fma.rn.f32 	%f1076, %f1008, %f1012, %f996;
	fma.rn.f32 	%f1077, %f1008, %f1013, %f997;
	fma.rn.f32 	%f1078, %f1008, %f1014, %f998;
	fma.rn.f32 	%f1079, %f1008, %f1015, %f999;
	fma.rn.f32 	%f1080, %f1008, %f1016, %f1000;
	ld.shared.f32 	%f1081, [%r99+44];
	ld.shared.f32 	%f1082, [%r99+172];
	ld.shared.f32 	%f1083, [%r99+300];
	ld.shared.f32 	%f1084, [%r99+428];
	ld.shared.f32 	%f1085, [%r99+556];
	ld.shared.f32 	%f1086, [%r99+684];
	ld.shared.f32 	%f1087, [%r99+812];
	ld.shared.f32 	%f1088, [%r99+940];
	ld.shared.f32 	%f1089, [%r103+44];
	ld.shared.f32 	%f1090, [%r103+172];
	ld.shared.f32 	%f1091, [%r103+300];
	ld.shared.f32 	%f1092, [%r103+428];
	ld.shared.f32 	%f1093, [%r103+556];
	ld.shared.f32 	%f1094, [%r103+684];
	ld.shared.f32 	%f1095, [%r103+812];
	ld.shared.f32 	%f1096, [%r103+940];
	fma.rn.f32 	%f1097, %f1081, %f1089, %f1017;
	fma.rn.f32 	%f1098, %f1081, %f1090, %f1018;
	fma.rn.f32 	%f1099, %f1081, %f1091, %f1019;
	fma.rn.f32 	%f1100, %f1081, %f1092, %f1020;
	fma.rn.f32 	%f1101, %f1081, %f1093, %f1021;
	fma.rn.f32 	%f1102, %f1081, %f1094, %f1022;
	fma.rn.f32 	%f1103, %f1081, %f1095, %f1023;
	fma.rn.f32 	%f1104, %f1081, %f1096, %f1024;
	fma.rn.f32 	%f1105, %f1082, %f1089, %f1025;
	fma.rn.f32 	%f1106, %f1082, %f1090, %f1026;
	fma.rn.f32 	%f1107, %f1082, %f1091, %f1027;
	fma.rn.f32 	%f1108, %f1082, %f1092, %f1028;
	fma.rn.f32 	%f1109, %f1082, %f1093, %f1029;
	fma.rn.f32 	%f1110, %f1082, %f1094, %f1030;
	fma.rn.f32 	%f1111, %f1082, %f1095, %f1031;
	fma.rn.f32 	%f1112, %f1082, %f1096, %f1032;
	fma.rn.f32 	%f1113, %f1083, %f1089, %f1033;
	fma.rn.f32 	%f1114, %f1083, %f1090, %f1034;
	fma.rn.f32 	%f1115, %f1083, %f1091, %f1035;
	fma.rn.f32 	%f1116, %f1083, %f1092, %f1036;
	fma.rn.f32 	%f1117, %f1083, %f1093, %f1037;
	fma.rn.f32 	%f1118, %f1083, %f1094, %f1038;
	fma.rn.f32 	%f1119, %f1083, %f1095, %f1039;
	fma.rn.f32 	%f1120, %f1083, %f1096, %f1040;
	fma.rn.f32 	%f1121, %f1084, %f1089, %f1041;
	fma.rn.f32 	%f1122, %f1084, %f1090, %f1042;
	fma.rn.f32 	%f1123, %f1084, %f1091, %f1043;
	fma.rn.f32 	%f1124, %f1084, %f1092, %f1044;
	fma.rn.f32 	%f1125, %f1084, %f1093, %f1045;
	fma.rn.f32 	%f1126, %f1084, %f1094, %f1046;
	fma.rn.f32 	%f1127, %f1084, %f1095, %f1047;
	fma.rn.f32 	%f1128, %f1084, %f1096, %f1048;
	fma.rn.f32 	%f1129, %f1085, %f1089, %f1049;
	fma.rn.f32 	%f1130, %f1085, %f1090, %f1050;
	fma.rn.f32 	%f1131, %f1085, %f1091, %f1051;
	fma.rn.f32 	%f1132, %f1085, %f1092, %f1052;
	fma.rn.f32 	%f1133, %f1085, %f1093, %f1053;
	fma.rn.f32 	%f1134, %f1085, %f1094, %f1054;
	fma.rn.f32 	%f1135, %f1085, %f1095, %f1055;
	fma.rn.f32 	%f1136, %f1085, %f1096, %f1056;
	fma.rn.f32 	%f1137, %f1086, %f1089, %f1057;
	fma.rn.f32 	%f1138, %f1086, %f1090, %f1058;
	fma.rn.f32 	%f1139, %f1086, %f1091, %f1059;
	fma.rn.f32 	%f1140, %f1086, %f1092, %f1060;
	fma.rn.f32 	%f1141, %f1086, %f1093, %f1061;
	fma.rn.f32 	%f1142, %f1086, %f1094, %f1062;
	fma.rn.f32 	%f1143, %f1086, %f1095, %f1063;
	fma.rn.f32 	%f1144, %f1086, %f1096, %f1064;
	fma.rn.f32 	%f1145, %f1087, %f1089, %f1065;
	fma.rn.f32 	%f1146, %f1087, %f1090, %f1066;
	fma.rn.f32 	%f1147, %f1087, %f1091, %f1067;
	fma.rn.f32 	%f1148, %f1087, %f1092, %f1068;
	fma.rn.f32 	%f1149, %f1087, %f1093, %f1069;
	fma.rn.f32 	%f1150, %f1087, %f1094, %f1070;
	fma.rn.f32 	%f1151, %f1087, %f1095, %f1071;
	fma.rn.f32 	%f1152, %f1087, %f1096, %f1072;
	fma.rn.f32 	%f1153, %f1088, %f1089, %f1073;
	fma.rn.f32 	%f1154, %f1088, %f1090, %f1074;
	fma.rn.f32 	%f1155, %f1088, %f1091, %f1075;
	fma.rn.f32 	%f1156, %f1088, %f1092, %f1076;
	fma.rn.f32 	%f1157, %f1088, %f1093, %f1077;
	fma.rn.f32 	%f1158, %f1088, %f1094, %f1078;
	fma.rn.f32 	%f1159, %f1088, %f1095, %f1079;
	fma.rn.f32 	%f1160, %f1088, %f1096, %f1080;
	ld.shared.f32 	%f1161, [%r99+48];
	ld.shared.f32 	%f1162, [%r99+176];
	ld.shared.f32 	%f1163, [%r99+304];
	ld.shared.f32 	%f1164, [%r99+432];
	ld.shared.f32 	%f1165, [%r99+560];
	ld.shared.f32 	%f1166, [%r99+688];
	ld.shared.f32 	%f1167, [%r99+816];
	ld.shared.f32 	%f1168, [%r99+944];
	ld.shared.f32 	%f1169, [%r103+48];
	ld.shared.f32 	%f1170, [%r103+176];
	ld.shared.f32 	%f1171, [%r103+304];
	ld.shared.f32 	%f1172, [%r103+432];
	ld.shared.f32 	%f1173, [%r103+560];
	ld.shared.f32 	%f1174, [%r103+688];
	ld.shared.f32 	%f1175, [%r103+816];
	ld.shared.f32 	%f1176, [%r103+944];
	fma.rn.f32 	%f1177, %f1161, %f1169, %f1097;
	fma.rn.f32 	%f1178, %f1161, %f1170, %f1098;
	fma.rn.f32 	%f1179, %f1161, %f1171, %f1099;
	fma.rn.f32 	%f1180, %f1161, %f1172, %f1100;
	fma.rn.f32 	%f1181, %f1161, %f1173, %f1101;
	fma.rn.f32 	%f1182, %f1161, %f1174, %f1102;
	fma.rn.f32 	%f1183, %f1161, %f1175, %f1103;
	fma.rn.f32 	%f1184, %f1161, %f1176, %f1104;
	fma.rn.f32 	%f1185, %f1162, %f1169, %f1105;
	fma.rn.f32 	%f1186, %f1162, %f1170, %f1106;
	fma.rn.f32 	%f1187, %f1162, %f1171, %f1107;
	fma.rn.f32 	%f1188, %f1162, %f1172, %f1108;
	fma.rn.f32 	%f1189, %f1162, %f1173, %f1109;
	fma.rn.f32 	%f1190, %f1162, %f1174, %f1110;
	fma.rn.f32 	%f1191, %f1162, %f1175, %f1111;
	fma.rn.f32 	%f1192, %f1162, %f1176, %f1112;
	fma.rn.f32 	%f1193, %f1163, %f1169, %f1113;
	fma.rn.f32 	%f1194, %f1163, %f1170, %f1114;
	fma.rn.f32 	%f1195, %f1163, %f1171, %f1115;
	fma.rn.f32 	%f1196, %f1163, %f1172, %f1116;
	fma.rn.f32 	%f1197, %f1163, %f1173, %f1117;
	fma.rn.f32 	%f1198, %f1163, %f1174, %f1118;
	fma.rn.f32 	%f1199, %f1163, %f1175, %f1119;
	fma.rn.f32 	%f1200, %f1163, %f1176, %f1120;
	fma.rn.f32 	%f1201, %f1164, %f1169, %f1121;
	fma.rn.f32 	%f1202, %f1164, %f1170, %f1122;
	fma.rn.f32 	%f1203, %f1164, %f1171, %f1123;
	fma.rn.f32 	%f1204, %f1164, %f1172, %f1124;
	fma.rn.f32 	%f1205, %f1164, %f1173, %f1125;
	fma.rn.f32 	%f1206, %f1164, %f1174, %f1126;
	fma.rn.f32 	%f1207, %f1164, %f1175, %f1127;
	fma.rn.f32 	%f1208, %f1164, %f1176, %f1128;
	fma.rn.f32 	%f1209, %f1165, %f1169, %f1129;
	fma.rn.f32 	%f1210, %f1165, %f1170, %f1130;
	fma.rn.f32 	%f1211, %f1165, %f1171, %f1131;
	fma.rn.f32 	%f1212, %f1165, %f1172, %f1132;
	fma.rn.f32 	%f1213, %f1165, %f1173, %f1133;
	fma.rn.f32 	%f1214, %f1165, %f1174, %f1134;
	fma.rn.f32 	%f1215, %f1165, %f1175, %f1135;
	fma.rn.f32 	%f1216, %f1165, %f1176, %f1136;
	fma.rn.f32 	%f1217, %f1166, %f1169, %f1137;
	fma.rn.f32 	%f1218, %f1166, %f1170, %f1138;
	fma.rn.f32 	%f1219, %f1166, %f1171, %f1139;
	fma.rn.f32 	%f1220, %f1166, %f1172, %f1140;
	fma.rn.f32 	%f1221, %f1166, %f1173, %f1141;
	fma.rn.f32 	%f1222, %f1166, %f1174, %f1142;
	fma.rn.f32 	%f1223, %f1166, %f1175, %f1143;
	fma.rn.f32 	%f1224, %f1166, %f1176, %f1144;
	fma.rn.f32 	%f1225, %f1167, %f1169, %f1145;
	fma.rn.f32 	%f1226, %f1167, %f1170, %f1146;
	fma.rn.f32 	%f1227, %f1167, %f1171, %f1147;
	fma.rn.f32 	%f1228, %f1167, %f1172, %f1148;
	fma.rn.f32 	%f1229, %f1167, %f1173, %f1149;
	fma.rn.f32 	%f1230, %f1167, %f1174, %f1150;
	fma.rn.f32 	%f1231, %f1167, %f1175, %f1151;
	fma.rn.f32 	%f1232, %f1167, %f1176, %f1152;
	fma.rn.f32 	%f1233, %f1168, %f1169, %f1153;
	fma.rn.f32 	%f1234, %f1168, %f1170, %f1154;
	fma.rn.f32 	%f1235, %f1168, %f1171, %f1155;
	fma.rn.f32 	%f1236, %f1168, %f1172, %f1156;
	fma.rn.f32 	%f1237, %f1168, %f1173, %f1157;
	fma.rn.f32 	%f1238, %f1168, %f1174, %f1158;
	fma.rn.f32 	%f1239, %f1168, %f1175, %f1159;
	fma.rn.f32 	%f1240, %f1168, %f1176, %f1160;
	ld.shared.f32 	%f1241, [%r99+52];
	ld.shared.f32 	%f1242, [%r99+180];
	ld.shared.f32 	%f1243, [%r99+308];
	ld.shared.f32 	%f1244, [%r99+436];
	ld.shared.f32 	%f1245, [%r99+564];
	ld.shared.f32 	%f1246, [%r99+692];
	ld.shared.f32 	%f1247, [%r99+820];
	ld.shared.f32 	%f1248, [%r99+948];
	ld.shared.f32 	%f1249, [%r103+52];
	ld.shared.f32 	%f1250, [%r103+180];
	ld.shared.f32 	%f1251, [%r103+308];
	ld.shared.f32 	%f1252, [%r103+436];
	ld.shared.f32 	%f1253, [%r103+564];
	ld.shared.f32 	%f1254, [%r103+692];
	ld.shared.f32 	%f1255, [%r103+820];
	ld.shared.f32 	%f1256, [%r103+948];
	fma.rn.f32 	%f1257, %f1241, %f1249, %f1177;
	fma.rn.f32 	%f1258, %f1241, %f1250, %f1178;
	fma.rn.f32 	%f1259, %f1241, %f1251, %f1179;
	fma.rn.f32 	%f1260, %f1241, %f1252, %f1180;
	fma.rn.f32 	%f1261, %f1241, %f1253, %f1181;
	fma.rn.f32 	%f1262, %f1241, %f1254, %f1182;
	fma.rn.f32 	%f1263, %f1241, %f1255, %f1183;
	fma.rn.f32 	%f1264, %f1241, %f1256, %f1184;
	fma.rn.f32 	%f1265, %f1242, %f1249, %f1185;
	fma.rn.f32 	%f1266, %f1242, %f1250, %f1186;
	fma.rn.f32 	%f1267, %f1242, %f1251, %f1187;
	fma.rn.f32 	%f1268, %f1242, %f1252, %f1188;
	fma.rn.f32 	%f1269, %f1242, %f1253, %f1189;
	fma.rn.f32 	%f1270, %f1242, %f1254, %f1190;
	fma.rn.f32 	%f1271, %f1242, %f1255, %f1191;
	fma.rn.f32 	%f1272, %f1242, %f1256, %f1192;
	fma.rn.f32 	%f1273, %f1243, %f1249, %f1193;
	fma.rn.f32 	%f1274, %f1243, %f1250, %f1194;
	fma.rn.f32 	%f1275, %f1243, %f1251, %f1195;
	fma.rn.f32 	%f1276, %f1243, %f1252, %f1196;
	fma.rn.f32 	%f1277, %f1243, %f1253, %f1197;
	fma.rn.f32 	%f1278, %f1243, %f1254, %f1198;
	fma.rn.f32 	%f1279, %f1243, %f1255, %f1199;
	fma.rn.f32 	%f1280, %f1243, %f1256, %f1200;
	fma.rn.f32 	%f1281, %f1244, %f1249, %f1201;
	fma.rn.f32 	%f1282, %f1244, %f1250, %f1202;
	fma.rn.f32 	%f1283, %f1244, %f1251, %f1203;
	fma.rn.f32 	%f1284, %f1244, %f1252, %f1204;
	fma.rn.f32 	%f1285, %f1244, %f1253, %f1205;
	fma.rn.f32 	%f1286, %f1244, %f1254, %f1206;
	fma.rn.f32 	%f1287, %f1244, %f1255, %f1207;
	fma.rn.f32 	%f1288, %f1244, %f1256, %f1208;
	fma.rn.f32 	%f1289, %f1245, %f1249, %f1209;
	fma.rn.f32 	%f1290, %f1245, %f1250, %f1210;
	fma.rn.f32 	%f1291, %f1245, %f1251, %f1211;
	fma.rn.f32 	%f1292, %f1245, %f1252, %f1212;
	fma.rn.f32 	%f1293, %f1245, %f1253, %f1213;
	fma.rn.f32 	%f1294, %f1245, %f1254, %f1214;
	fma.rn.f32 	%f1295, %f1245, %f1255, %f1215;
	fma.rn.f32 	%f1296, %f1245, %f1256, %f1216;
	fma.rn.f32 	%f1297, %f1246, %f1249, %f1217;
	fma.rn.f32 	%f1298, %f1246, %f1250, %f1218;
	fma.rn.f32 	%f1299, %f1246, %f1251, %f1219;
	fma.rn.f32 	%f1300, %f1246, %f1252, %f1220;
	fma.rn.f32 	%f1301, %f1246, %f1253, %f1221;
	fma.rn.f32 	%f1302, %f1246, %f1254, %f1222;
	fma.rn.f32 	%f1303, %f1246, %f1255, %f1223;
	fma.rn.f32 	%f1304, %f1246, %f1256, %f1224;
	fma.rn.f32 	%f1305, %f1247, %f1249, %f1225;
	fma.rn.f32 	%f1306, %f1247, %f1250, %f1226;
	fma.rn.f32 	%f1307, %f1247, %f1251, %f1227;
	fma.rn.f32 	%f1308, %f1247, %f1252, %f1228;
	fma.rn.f32 	%f1309, %f1247, %f1253, %f1229;
	fma.rn.f32 	%f1310, %f1247, %f1254, %f1230;
	fma.rn.f32 	%f1311, %f1247, %f1255, %f1231;
	fma.rn.f32 	%f1312, %f1247, %f1256, %f1232;
	fma.rn.f32 	%f1313, %f1248, %f1249, %f1233;
	fma.rn.f32 	%f1314, %f1248, %f1250, %f1234;
	fma.rn.f32 	%f1315, %f1248, %f1251, %f1235;
	fma.rn.f32 	%f1316, %f1248, %f1252, %f1236;
	fma.rn.f32 	%f1317, %f1248, %f1253, %f1237;
	fma.rn.f32 	%f1318, %f1248, %f1254, %f1238;
	fma.rn.f32 	%f1319, %f1248, %f1255, %f1239;
	fma.rn.f32 	%f1320, %f1248, %f1256, %f1240;
	ld.shared.f32 	%f1321, [%r99+56];
	ld.shared.f32 	%f1322, [%r99+184];
	ld.shared.f32 	%f1323, [%r99+312];
	ld.shared.f32 	%f1324, [%r99+440];
	ld.shared.f32 	%f1325, [%r99+568];
	ld.shared.f32 	%f1326, [%r99+696];
	ld.shared.f32 	%f1327, [%r99+824];
	ld.shared.f32 	%f1328, [%r99+952];
	ld.shared.f32 	%f1329, [%r103+56];
	ld.shared.f32 	%f1330, [%r103+184];
	ld.shared.f32 	%f1331, [%r103+312];
	ld.shared.f32 	%f1332, [%r103+440];
	ld.shared.f32 	%f1333, [%r103+568];
	ld.shared.f32 	%f1334, [%r103+696];
	ld.shared.f32 	%f1335, [%r103+824];
	ld.shared.f32 	%f1336, [%r103+952];
	fma.rn.f32 	%f1337, %f1321, %f1329, %f1257;
	fma.rn.f32 	%f1338, %f1321, %f1330, %f1258;
	fma.rn.f32 	%f1339, %f1321, %f1331, %f1259;
	fma.rn.f32 	%f1340, %f1321, %f1332, %f1260;
	fma.rn.f32 	%f1341, %f1321, %f1333, %f1261;
	fma.rn.f32 	%f1342, %f1321, %f1334, %f1262;
	fma.rn.f32 	%f1343, %f1321, %f1335, %f1263;
	fma.rn.f32 	%f1344, %f1321, %f1336, %f1264;
	fma.rn.f32 	%f1345, %f1322, %f1329, %f1265;
	fma.rn.f32 	%f1346, %f1322, %f1330, %f1266;
	fma.rn.f32 	%f1347, %f1322, %f1331, %f1267;
	fma.rn.f32 	%f1348, %f1322, %f1332, %f1268;
	fma.rn.f32 	%f1349, %f1322, %f1333, %f1269;
	fma.rn.f32 	%f1350, %f1322, %f1334, %f1270;
	fma.rn.f32 	%f1351, %f1322, %f1335, %f1271;
	fma.rn.f32 	%f1352, %f1322, %f1336, %f1272;
	fma.rn.f32 	%f1353, %f1323, %f1329, %f1273;
	fma.rn.f32 	%f1354, %f1323, %f1330, %f1274;
	fma.rn.f32 	%f1355, %f1323, %f1331, %f1275;
	fma.rn.f32 	%f1356, %f1323, %f1332, %f1276;
	fma.rn.f32 	%f1357, %f1323, %f1333, %f1277;
	fma.rn.f32 	%f1358, %f1323, %f1334, %f1278;
	fma.rn.f32 	%f1359, %f1323, %f1335, %f1279;
	fma.rn.f32 	%f1360, %f1323, %f1336, %f1280;
	fma.rn.f32 	%f1361, %f1324, %f1329, %f1281;
	fma.rn.f32 	%f1362, %f1324, %f1330, %f1282;
	fma.rn.f32 	%f1363, %f1324, %f1331, %f1283;
	fma.rn.f32 	%f1364, %f1324, %f1332, %f1284;
	fma.rn.f32 	%f1365, %f1324, %f1333, %f1285;
	fma.rn.f32 	%f1366, %f1324, %f1334, %f1286;
	fma.rn.f32 	%f1367, %f1324, %f1335, %f1287;
	fma.rn.f32 	%f1368, %f1324, %f1336, %f1288;
	fma.rn.f32 	%f1369, %f1325, %f1329, %f1289;
	fma.rn.f32 	%f1370, %f1325, %f1330, %f1290;
	fma.rn.f32 	%f1371, %f1325, %f1331, %f1291;
	fma.rn.f32 	%f1372, %f1325, %f1332, %f1292;
	fma.rn.f32 	%f1373, %f1325, %f1333, %f1293;
	fma.rn.f32 	%f1374, %f1325, %f1334, %f1294;
	fma.rn.f32 	%f1375, %f1325, %f1335, %f1295;
	fma.rn.f32 	%f1376, %f1325, %f1336, %f1296;
	fma.rn.f32 	%f1377, %f1326, %f1329, %f1297;
	fma.rn.f32 	%f1378, %f1326, %f1330, %f1298;
	fma.rn.f32 	%f1379, %f1326, %f1331, %f1299;
	fma.rn.f32 	%f1380, %f1326, %f1332, %f1300;
	fma.rn.f32 	%f1381, %f1326, %f1333, %f1301;
	fma.rn.f32 	%f1382, %f1326, %f1334, %f1302;
	fma.rn.f32 	%f1383, %f1326, %f1335, %f1303;
	fma.rn.f32 	%f1384, %f1326, %f1336, %f1304;
	fma.rn.f32 	%f1385, %f1327, %f1329, %f1305;
	fma.rn.f32 	%f1386, %f1327, %f1330, %f1306;
	fma.rn.f32 	%f1387, %f1327, %f1331, %f1307;
	fma.rn.f32 	%f1388, %f1327, %f1332, %f1308;
	fma.rn.f32 	%f1389, %f1327, %f1333, %f1309;
	fma.rn.f32 	%f1390, %f1327, %f1334, %f1310;
	fma.rn.f32 	%f1391, %f1327, %f1335, %f1311;
	fma.rn.f32 	%f1392, %f1327, %f1336, %f1312;
	fma.rn.f32 	%f1393, %f1328, %f1329, %f1313;
	fma.rn.f32 	%f1394, %f1328, %f1330, %f1314;
	fma.rn.f32 	%f1395, %f1328, %f1331, %f1315;
	fma.rn.f32 	%f1396, %f1328, %f1332, %f1316;
	fma.rn.f32 	%f1397, %f1328, %f1333, %f1317;
	fma.rn.f32 	%f1398, %f1328, %f1334, %f1318;
	fma.rn.f32 	%f1399, %f1328, %f1335, %f1319;
	fma.rn.f32 	%f1400, %f1328, %f1336, %f1320;
	ld.shared.f32 	%f1401, [%r99+60];
	ld.shared.f32 	%f1402, [%r99+188];
	ld.shared.f32 	%f1403, [%r99+316];
	ld.shared.f32 	%f1404, [%r99+444];
	ld.shared.f32 	%f1405, [%r99+572];
	ld.shared.f32 	%f1406, [%r99+700];
	ld.shared.f32 	%f1407, [%r99+828];
	ld.shared.f32 	%f1408, [%r99+956];
	ld.shared.f32 	%f1409, [%r103+60];
	ld.shared.f32 	%f1410, [%r103+188];
	ld.shared.f32 	%f1411, [%r103+316];
	ld.shared.f32 	%f1412, [%r103+444];
	ld.shared.f32 	%f1413, [%r103+572];
	ld.shared.f32 	%f1414, [%r103+700];
	ld.shared.f32 	%f1415, [%r103+828];
	ld.shared.f32 	%f1416, [%r103+956];
	fma.rn.f32 	%f1417, %f1401, %f1409, %f1337;
	fma.rn.f32 	%f1418, %f1401, %f1410, %f1338;
	fma.rn.f32 	%f1419, %f1401, %f1411, %f1339;
	fma.rn.f32 	%f1420, %f1401, %f1412, %f1340;
	fma.rn.f32 	%f1421, %f1401, %f1413, %f1341;
	fma.rn.f32 	%f1422, %f1401, %f1414, %f1342;
	fma.rn.f32 	%f1423, %f1401, %f1415, %f1343;
	fma.rn.f32 	%f1424, %f1401, %f1416, %f1344;
	fma.rn.f32 	%f1425, %f1402, %f1409, %f1345;
	fma.rn.f32 	%f1426, %f1402, %f1410, %f1346;
	fma.rn.f32 	%f1427, %f1402, %f1411, %f1347;
	fma.rn.f32 	%f1428, %f1402, %f1412, %f1348;
	fma.rn.f32 	%f1429, %f1402, %f1413, %f1349;
	fma.rn.f32 	%f1430, %f1402, %f1414, %f1350;
	fma.rn.f32 	%f1431, %f1402, %f1415, %f1351;
	fma.rn.f32 	%f1432, %f1402, %f1416, %f1352;
	fma.rn.f32 	%f1433, %f1403, %f1409, %f1353;
	fma.rn.f32 	%f1434, %f1403, %f1410, %f1354;
	fma.rn.f32 	%f1435, %f1403, %f1411, %f1355;
	fma.rn.f32 	%f1436, %f1403, %f1412, %f1356;
	fma.rn.f32 	%f1437, %f1403, %f1413, %f1357;
	fma.rn.f32 	%f1438, %f1403, %f1414, %f1358;
	fma.rn.f32 	%f1439, %f1403, %f1415, %f1359;
	fma.rn.f32 	%f1440, %f1403, %f1416, %f1360;
	fma.rn.f32 	%f1441, %f1404, %f1409, %f1361;
	fma.rn.f32 	%f1442, %f1404, %f1410, %f1362;
	fma.rn.f32 	%f1443, %f1404, %f1411, %f1363;
	fma.rn.f32 	%f1444, %f1404, %f1412, %f1364;
	fma.rn.f32 	%f1445, %f1404, %f1413, %f1365;
	fma.rn.f32 	%f1446, %f1404, %f1414, %f1366;
	fma.rn.f32 	%f1447, %f1404, %f1415, %f1367;
	fma.rn.f32 	%f1448, %f1404, %f1416, %f1368;
	fma.rn.f32 	%f1449, %f1405, %f1409, %f1369;
	fma.rn.f32 	%f1450, %f1405, %f1410, %f1370;
	fma.rn.f32 	%f1451, %f1405, %f1411, %f1371;
	fma.rn.f32 	%f1452, %f1405, %f1412, %f1372;
	fma.rn.f32 	%f1453, %f1405, %f1413, %f1373;
	fma.rn.f32 	%f1454, %f1405, %f1414, %f1374;
	fma.rn.f32 	%f1455, %f1405, %f1415, %f1375;
	fma.rn.f32 	%f1456, %f1405, %f1416, %f1376;
	fma.rn.f32 	%f1457, %f1406, %f1409, %f1377;
	fma.rn.f32 	%f1458, %f1406, %f1410, %f1378;
	fma.rn.f32 	%f1459, %f1406, %f1411, %f1379;
	fma.rn.f32 	%f1460, %f1406, %f1412, %f1380;
	fma.rn.f32 	%f1461, %f1406, %f1413, %f1381;
	fma.rn.f32 	%f1462, %f1406, %f1414, %f1382;
	fma.rn.f32 	%f1463, %f1406, %f1415, %f1383;
	fma.rn.f32 	%f1464, %f1406, %f1416, %f1384;
	fma.rn.f32 	%f1465, %f1407, %f1409, %f1385;
	fma.rn.f32 	%f1466, %f1407, %f1410, %f1386;
	fma.rn.f32 	%f1467, %f1407, %f1411, %f1387;
	fma.rn.f32 	%f1468, %f1407, %f1412, %f1388;
	fma.rn.f32 	%f1469, %f1407, %f1413, %f1389;
	fma.rn.f32 	%f1470, %f1407, %f1414, %f1390;
	fma.rn.f32 	%f1471, %f1407, %f1415, %f1391;
	fma.rn.f32 	%f1472, %f1407, %f1416, %f1392;
	fma.rn.f32 	%f1473, %f1408, %f1409, %f1393;
	fma.rn.f32 	%f1474, %f1408, %f1410, %f1394;
	fma.rn.f32 	%f1475, %f1408, %f1411, %f1395;
	fma.rn.f32 	%f1476, %f1408, %f1412, %f1396;
	fma.rn.f32 	%f1477, %f1408, %f1413, %f1397;
	fma.rn.f32 	%f1478, %f1408, %f1414, %f1398;
	fma.rn.f32 	%f1479, %f1408, %f1415, %f1399;
	fma.rn.f32 	%f1480, %f1408, %f1416, %f1400;
	ld.shared.f32 	%f1481, [%r99+64];
	ld.shared.f32 	%f1482, [%r99+192];
	ld.shared.f32 	%f1483, [%r99+320];
	ld.shared.f32 	%f1484, [%r99+448];
	ld.shared.f32 	%f1485, [%r99+576];
	ld.shared.f32 	%f1486, [%r99+704];
	ld.shared.f32 	%f1487, [%r99+832];
	ld.shared.f32 	%f1488, [%r99+960];
	ld.shared.f32 	%f1489, [%r103+64];
	ld.shared.f32 	%f1490, [%r103+192];
	ld.shared.f32 	%f1491, [%r103+320];
	ld.shared.f32 	%f1492, [%r103+448];
	ld.shared.f32 	%f1493, [%r103+576];
	ld.shared.f32 	%f1494, [%r103+704];
	ld.shared.f32 	%f1495, [%r103+832];
	ld.shared.f32 	%f1496, [%r103+960];
	fma.rn.f32 	%f1497, %f1481, %f1489, %f1417;
	fma.rn.f32 	%f1498, %f1481, %f1490, %f1418;
	fma.rn.f32 	%f1499, %f1481, %f1491, %f1419;
	fma.rn.f32 	%f1500, %f1481, %f1492, %f1420;
	fma.rn.f32 	%f1501, %f1481, %f1493, %f1421;
	fma.rn.f32 	%f1502, %f1481, %f1494, %f1422;
	fma.rn.f32 	%f1503, %f1481, %f1495, %f1423;
	fma.rn.f32 	%f1504, %f1481, %f1496, %f1424;
	fma.rn.f32 	%f1505, %f1482, %f1489, %f1425;
	fma.rn.f32 	%f1506, %f1482, %f1490, %f1426;
	fma.rn.f32 	%f1507, %f1482, %f1491, %f1427;
	fma.rn.f32 	%f1508, %f1482, %f1492, %f1428;
	fma.rn.f32 	%f1509, %f1482, %f1493, %f1429;
	fma.rn.f32 	%f1510, %f1482, %f1494, %f1430;
	fma.rn.f32 	%f1511, %f1482, %f1495, %f1431;
	fma.rn.f32 	%f1512, %f1482, %f1496, %f1432;
	fma.rn.f32 	%f1513, %f1483, %f1489, %f1433;
	fma.rn.f32 	%f1514, %f1483, %f1490, %f1434;
	fma.rn.f32 	%f1515, %f1483, %f1491, %f1435;
	fma.rn.f32 	%f1516, %f1483, %f1492, %f1436;
	fma.rn.f32 	%f1517, %f1483, %f1493, %f1437;
	fma.rn.f32 	%f1518, %f1483, %f1494, %f1438;
	fma.rn.f32 	%f1519, %f1483, %f1495, %f1439;
	fma.rn.f32 	%f1520, %f1483, %f1496, %f1440;
	fma.rn.f32 	%f1521, %f1484, %f1489, %f1441;
	fma.rn.f32 	%f1522, %f1484, %f1490, %f1442;
	fma.rn.f32 	%f1523, %f1484, %f1491, %f1443;
	fma.rn.f32 	%f1524, %f1484, %f1492, %f1444;
	fma.rn.f32 	%f1525, %f1484, %f1493, %f1445;
	fma.rn.f32 	%f1526, %f1484, %f1494, %f1446;
	fma.rn.f32 	%f1527, %f1484, %f1495, %f1447;
	fma.rn.f32 	%f1528, %f1484, %f1496, %f1448;
	fma.rn.f32 	%f1529, %f1485, %f1489, %f1449;
	fma.rn.f32 	%f1530, %f1485, %f1490, %f1450;
	fma.rn.f32 	%f1531, %f1485, %f1491, %f1451;
	fma.rn.f32 	%f1532, %f1485, %f1492, %f1452;
	fma.rn.f32 	%f1533, %f1485, %f1493, %f1453;
	fma.rn.f32 	%f1534, %f1485, %f1494, %f1454;
	fma.rn.f32 	%f1535, %f1485, %f1495, %f1455;
	fma.rn.f32 	%f1536, %f1485, %f1496, %f1456;
	fma.rn.f32 	%f1537, %f1486, %f1489, %f1457;
	fma.rn.f32 	%f1538, %f1486, %f1490, %f1458;
	fma.rn.f32 	%f1539, %f1486, %f1491, %f1459;
	fma.rn.f32 	%f1540, %f1486, %f1492, %f1460;
	fma.rn.f32 	%f1541, %f1486, %f1493, %f1461;
	fma.rn.f32 	%f1542, %f1486, %f1494, %f1462;
	fma.rn.f32 	%f1543, %f1486, %f1495, %f1463;
	fma.rn.f32 	%f1544, %f1486, %f1496, %f1464;
	fma.rn.f32 	%f1545, %f1487, %f1489, %f1465;
	fma.rn.f32 	%f1546, %f1487, %f1490, %f1466;
	fma.rn.f32 	%f1547, %f1487, %f1491, %f1467;
	fma.rn.f32 	%f1548, %f1487, %f1492, %f1468;
	fma.rn.f32 	%f1549, %f1487, %f1493, %f1469;
	fma.rn.f32 	%f1550, %f1487, %f1494, %f1470;
	fma.rn.f32 	%f1551, %f1487, %f1495, %f1471;
	fma.rn.f32 	%f1552, %f1487, %f1496, %f1472;
	fma.rn.f32 	%f1553, %f1488, %f1489, %f1473;
	fma.rn.f32 	%f1554, %f1488, %f1490, %f1474;
	fma.rn.f32 	%f1555, %f1488, %f1491, %f1475;
	fma.rn.f32 	%f1556, %f1488, %f1492, %f1476;
	fma.rn.f32 	%f1557, %f1488, %f1493, %f1477;
	fma.rn.f32 	%f1558, %f1488, %f1494, %f1478;
	fma.rn.f32 	%f1559, %f1488, %f1495, %f1479;
	fma.rn.f32 	%f1560, %f1488, %f1496, %f1480;
	ld.shared.f32 	%f1561, [%r99+68];
	ld.shared.f32 	%f1562, [%r99+196];
	ld.shared.f32 	%f1563, [%r99+324];
	ld.shared.f32 	%f1564, [%r99+452];
	ld.shared.f32 	%f1565, [%r99+580];
	ld.shared.f32 	%f1566, [%r99+708];
	ld.shared.f32 	%f1567, [%r99+836];
	ld.shared.f32 	%f1568, [%r99+964];
	ld.shared.f32 	%f1569, [%r103+68];
	ld.shared.f32 	%f1570, [%r103+196];
	ld.shared.f32 	%f1571, [%r103+324];
	ld.shared.f32 	%f1572, [%r103+452];
	ld.shared.f32 	%f1573, [%r103+580];
	ld.shared.f32 	%f1574, [%r103+708];
	ld.shared.f32 	%f1575, [%r103+836];
	ld.shared.f32 	%f1576, [%r103+964];
	fma.rn.f32 	%f1577, %f1561, %f1569, %f1497;
	fma.rn.f32 	%f1578, %f1561, %f1570, %f1498;
	fma.rn.f32 	%f1579, %f1561, %f1571, %f1499;
	fma.rn.f32 	%f1580, %f1561, %f1572, %f1500;
	fma.rn.f32 	%f1581, %f1561, %f1573, %f1501;
	fma.rn.f32 	%f1582, %f1561, %f1574, %f1502;
	fma.rn.f32 	%f1583, %f1561, %f1575, %f1503;
	fma.rn.f32 	%f1584, %f1561, %f1576, %f1504;
	fma.rn.f32 	%f1585, %f1562, %f1569, %f1505;
	fma.rn.f32 	%f1586, %f1562, %f1570, %f1506;
	fma.rn.f32 	%f1587, %f1562, %f1571, %f1507;
	fma.rn.f32 	%f1588, %f1562, %f1572, %f1508;
	fma.rn.f32 	%f1589, %f1562, %f1573, %f1509;
	fma.rn.f32 	%f1590, %f1562, %f1574, %f1510;
	fma.rn.f32 	%f1591, %f1562, %f1575, %f1511;
	fma.rn.f32 	%f1592, %f1562, %f1576, %f1512;
	fma.rn.f32 	%f1593, %f1563, %f1569, %f1513;
	fma.rn.f32 	%f1594, %f1563, %f1570, %f1514;
	fma.rn.f32 	%f1595, %f1563, %f1571, %f1515;
	fma.rn.f32 	%f1596, %f1563, %f1572, %f1516;
	fma.rn.f32 	%f1597, %f1563, %f1573, %f1517;
	fma.rn.f32 	%f1598, %f1563, %f1574, %f1518;
	fma.rn.f32 	%f1599, %f1563, %f1575, %f1519;
	fma.rn.f32 	%f1600, %f1563, %f1576, %f1520;
	fma.rn.f32 	%f1601, %f1564, %f1569, %f1521;
	fma.rn.f32 	%f1602, %f1564, %f1570, %f1522;
	fma.rn.f32 	%f1603, %f1564, %f1571, %f1523;
	fma.rn.f32 	%f1604, %f1564, %f1572, %f1524;
	fma.rn.f32 	%f1605, %f1564, %f1573, %f1525;
	fma.rn.f32 	%f1606, %f1564, %f1574, %f1526;
	fma.rn.f32 	%f1607, %f1564, %f1575, %f1527;
	fma.rn.f32 	%f1608, %f1564, %f1576, %f1528;
	fma.rn.f32 	%f1609, %f1565, %f1569, %f1529;
	fma.rn.f32 	%f1610, %f1565, %f1570, %f1530;
	fma.rn.f32 	%f1611, %f1565, %f1571, %f1531;
	fma.rn.f32 	%f1612, %f1565, %f1572, %f1532;
	fma.rn.f32 	%f1613, %f1565, %f1573, %f1533;
	fma.rn.f32 	%f1614, %f1565, %f1574, %f1534;
	fma.rn.f32 	%f1615, %f1565, %f1575, %f1535;
	fma.rn.f32 	%f1616, %f1565, %f1576, %f1536;
	fma.rn.f32 	%f1617, %f1566, %f1569, %f1537;
	fma.rn.f32 	%f1618, %f1566, %f1570, %f1538;
	fma.rn.f32 	%f1619, %f1566, %f1571, %f1539;
	fma.rn.f32 	%f1620, %f1566, %f1572, %f1540;
	fma.rn.f32 	%f1621, %f1566, %f1573, %f1541;
	fma.rn.f32 	%f1622, %f1566, %f1574, %f1542;
	fma.rn.f32 	%f1623, %f1566, %f1575, %f1543;
	fma.rn.f32 	%f1624, %f1566, %f1576, %f1544;
	fma.rn.f32 	%f1625, %f1567, %f1569, %f1545;
	fma.rn.f32 	%f1626, %f1567, %f1570, %f1546;
	fma.rn.f32 	%f1627, %f1567, %f1571, %f1547;
	fma.rn.f32 	%f1628, %f1567, %f1572, %f1548;
	fma.rn.f32 	%f1629, %f1567, %f1573, %f1549;
	fma.rn.f32 	%f1630, %f1567, %f1574, %f1550;
	fma.rn.f32 	%f1631, %f1567, %f1575, %f1551;
	fma.rn.f32 	%f1632, %f1567, %f1576, %f1552;
	fma.rn.f32 	%f1633, %f1568, %f1569, %f1553;
	fma.rn.f32 	%f1634, %f1568, %f1570, %f1554;
	fma.rn.f32 	%f1635, %f1568, %f1571, %f1555;
	fma.rn.f32 	%f1636, %f1568, %f1572, %f1556;
	fma.rn.f32 	%f1637, %f1568, %f1573, %f1557;
	fma.rn.f32 	%f1638, %f1568, %f1574, %f1558;
	fma.rn.f32 	%f1639, %f1568, %f1575, %f1559;
	fma.rn.f32 	%f1640, %f1568, %f1576, %f1560;
	ld.shared.f32 	%f1641, [%r99+72];
	ld.shared.f32 	%f1642, [%r99+200];
	ld.shared.f32 	%f1643, [%r99+328];
	ld.shared.f32 	%f1644, [%r99+456];
	ld.shared.f32 	%f1645, [%r99+584];
	ld.shared.f32 	%f1646, [%r99+712];
	ld.shared.f32 	%f1647, [%r99+840];
	ld.shared.f32 	%f1648, [%r99+968];
	ld.shared.f32 	%f1649, [%r103+72];
	ld.shared.f32 	%f1650, [%r103+200];
	ld.shared.f32 	%f1651, [%r103+328];
	ld.shared.f32 	%f1652, [%r103+456];
	ld.shared.f32 	%f1653, [%r103+584];
	ld.shared.f32 	%f1654, [%r103+712];
	ld.shared.f32 	%f1655, [%r103+840];
	ld.shared.f32 	%f1656, [%r103+968];
	fma.rn.f32 	%f1657, %f1641, %f1649, %f1577;
	fma.rn.f32 	%f1658, %f1641, %f1650, %f1578;
	fma.rn.f32 	%f1659, %f1641, %f1651, %f1579;
	fma.rn.f32 	%f1660, %f1641, %f1652, %f1580;
	fma.rn.f32 	%f1661, %f1641, %f1653, %f1581;
	fma.rn.f32 	%f1662, %f1641, %f1654, %f1582;
	fma.rn.f32 	%f1663, %f1641, %f1655, %f1583;
	fma.rn.f32 	%f1664, %f1641, %f1656, %f1584;
	fma.rn.f32 	%f1665, %f1642, %f1649, %f1585;
	fma.rn.f32 	%f1666, %f1642, %f1650, %f1586;
	fma.rn.f32 	%f1667, %f1642, %f1651, %f1587;
	fma.rn.f32 	%f1668, %f1642, %f1652, %f1588;
	fma.rn.f32 	%f1669, %f1642, %f1653, %f1589;
	fma.rn.f32 	%f1670, %f1642, %f1654, %f1590;
	fma.rn.f32 	%f1671, %f1642, %f1655, %f1591;
	fma.rn.f32 	%f1672, %f1642, %f1656, %f1592;
	fma.rn.f32 	%f1673, %f1643, %f1649, %f1593;
	fma.rn.f32 	%f1674, %f1643, %f1650, %f1594;
	fma.rn.f32 	%f1675, %f1643, %f1651, %f1595;
	fma.rn.f32 	%f1676, %f1643, %f1652, %f1596;
	fma.rn.f32 	%f1677, %f1643, %f1653, %f1597;
	fma.rn.f32 	%f1678, %f1643, %f1654, %f1598;
	fma.rn.f32 	%f1679, %f1643, %f1655, %f1599;
	fma.rn.f32 	%f1680, %f1643, %f1656, %f1600;
	fma.rn.f32 	%f1681, %f1644, %f1649, %f1601;
	fma.rn.f32 	%f1682, %f1644, %f1650, %f1602;
	fma.rn.f32 	%f1683, %f1644, %f1651, %f1603;
	fma.rn.f32 	%f1684, %f1644, %f1652, %f1604;
	fma.rn.f32 	%f1685, %f1644, %f1653, %f1605;
	fma.rn.f32 	%f1686, %f1644, %f1654, %f1606;
	fma.rn.f32 	%f1687, %f1644, %f1655, %f1607;
	fma.rn.f32 	%f1688, %f1644, %f1656, %f1608;
	fma.rn.f32 	%f1689, %f1645, %f1649, %f1609;
	fma.rn.f32 	%f1690, %f1645, %f1650, %f1610;
	fma.rn.f32 	%f1691, %f1645, %f1651, %f1611;
	fma.rn.f32 	%f1692, %f1645, %f1652, %f1612;
	fma.rn.f32 	%f1693, %f1645, %f1653, %f1613;
	fma.rn.f32 	%f1694, %f1645, %f1654, %f1614;
	fma.rn.f32 	%f1695, %f1645, %f1655, %f1615;
	fma.rn.f32 	%f1696, %f1645, %f1656, %f1616;
	fma.rn.f32 	%f1697, %f1646, %f1649, %f1617;
	fma.rn.f32 	%f1698, %f1646, %f1650, %f1618;
	fma.rn.f32 	%f1699, %f1646, %f1651, %f1619;
	fma.rn.f32 	%f1700, %f1646, %f1652, %f1620;
	fma.rn.f32 	%f1701, %f1646, %f1653, %f1621;
	fma.rn.f32 	%f1702, %f1646, %f1654, %f1622;
	fma.rn.f32 	%f1703, %f1646, %f1655, %f1623;
	fma.rn.f32 	%f1704, %f1646, %f1656, %f1624;
	fma.rn.f32 	%f1705, %f1647, %f1649, %f1625;
	fma.rn.f32 	%f1706, %f1647, %f1650, %f1626;
	fma.rn.f32 	%f1707, %f1647, %f1651, %f1627;
	fma.rn.f32 	%f1708, %f1647, %f1652, %f1628;
	fma.rn.f32 	%f1709, %f1647, %f1653, %f1629;
	fma.rn.f32 	%f1710, %f1647, %f1654, %f1630;
	fma.rn.f32 	%f1711, %f1647, %f1655, %f1631;
	fma.rn.f32 	%f1712, %f1647, %f1656, %f1632;
	fma.rn.f32 	%f1713, %f1648, %f1649, %f1633;
	fma.rn.f32 	%f1714, %f1648, %f1650, %f1634;
	fma.rn.f32 	%f1715, %f1648, %f1651, %f1635;
	fma.rn.f32 	%f1716, %f1648, %f1652, %f1636;
	fma.rn.f32 	%f1717, %f1648, %f1653, %f1637;
	fma.rn.f32 	%f1718, %f1648, %f1654, %f1638;
	fma.rn.f32 	%f1719, %f1648, %f1655, %f1639;
	fma.rn.f32 	%f1720, %f1648, %f1656, %f1640;
	ld.shared.f32 	%f1721, [%r99+76];
	ld.shared.f32 	%f1722, [%r99+204];
	ld.shared.f32 	%f1723, [%r99+332];
	ld.shared.f32 	%f1724, [%r99+460];
	ld.shared.f32 	%f1725, [%r99+588];
	ld.shared.f32 	%f1726, [%r99+716];
	ld.shared.f32 	%f1727, [%r99+844];
	ld.shared.f32 	%f1728, [%r99+972];
	ld.shared.f32 	%f1729, [%r103+76];
	ld.shared.f32 	%f1730, [%r103+204];
	ld.shared.f32 	%f1731, [%r103+332];
	ld.shared.f32 	%f1732, [%r103+460];
	ld.shared.f32 	%f1733, [%r103+588];
	ld.shared.f32 	%f1734, [%r103+716];
	ld.shared.f32 	%f1735, [%r103+844];
	ld.shared.f32 	%f1736, [%r103+972];
	fma.rn.f32 	%f1737, %f1721, %f1729, %f1657;
	fma.rn.f32 	%f1738, %f1721, %f1730, %f1658;
	fma.rn.f32 	%f1739, %f1721, %f1731, %f1659;
	fma.rn.f32 	%f1740, %f1721, %f1732, %f1660;
	fma.rn.f32 	%f1741, %f1721, %f1733, %f1661;
	fma.rn.f32 	%f1742, %f1721, %f1734, %f1662;
	fma.rn.f32 	%f1743, %f1721, %f1735, %f1663;
	fma.rn.f32 	%f1744, %f1721, %f1736, %f1664;
	fma.rn.f32 	%f1745, %f1722, %f1729, %f1665;
	fma.rn.f32 	%f1746, %f1722, %f1730, %f1666;
	fma.rn.f32 	%f1747, %f1722, %f1731, %f1667;
	fma.rn.f32 	%f1748, %f1722, %f1732, %f1668;
	fma.rn.f32 	%f1749, %f1722, %f1733, %f1669;
	fma.rn.f32 	%f1750, %f1722, %f1734, %f1670;
	fma.rn.f32 	%f1751, %f1722, %f1735, %f1671;
	fma.rn.f32 	%f1752, %f1722, %f1736, %f1672;
	fma.rn.f32 	%f1753, %f1723, %f1729, %f1673;
	fma.rn.f32 	%f1754, %f1723, %f1730, %f1674;
	fma.rn.f32 	%f1755, %f1723, %f1731, %f1675;
	fma.rn.f32 	%f1756, %f1723, %f1732, %f1676;
	fma.rn.f32 	%f1757, %f1723, %f1733, %f1677;
	fma.rn.f32 	%f1758, %f1723, %f1734, %f1678;
	fma.rn.f32 	%f1759, %f1723, %f1735, %f1679;
	fma.rn.f32 	%f1760, %f1723, %f1736, %f1680;
	fma.rn.f32 	%f1761, %f1724, %f1729, %f1681;
	fma.rn.f32 	%f1762, %f1724, %f1730, %f1682;
	fma.rn.f32 	%f1763, %f1724, %f1731, %f1683;
	fma.rn.f32 	%f1764, %f1724, %f1732, %f1684;
	fma.rn.f32 	%f1765, %f1724, %f1733, %f1685;
	fma.rn.f32 	%f1766, %f1724, %f1734, %f1686;
	fma.rn.f32 	%f1767, %f1724, %f1735, %f1687;
	fma.rn.f32 	%f1768, %f1724, %f1736, %f1688;
	fma.rn.f32 	%f1769, %f1725, %f1729, %f1689;
	fma.rn.f32 	%f1770, %f1725, %f1730, %f1690;
	fma.rn.f32 	%f1771, %f1725, %f1731, %f1691;
	fma.rn.f32 	%f1772, %f1725, %f1732, %f1692;
	fma.rn.f32 	%f1773, %f1725, %f1733, %f1693;
	fma.rn.f32 	%f1774, %f1725, %f1734, %f1694;
	fma.rn.f32 	%f1775, %f1725, %f1735, %f1695;
	fma.rn.f32 	%f1776, %f1725, %f1736, %f1696;
	fma.rn.f32 	%f1777, %f1726, %f1729, %f1697;
	fma.rn.f32 	%f1778, %f1726, %f1730, %f1698;
	fma.rn.f32 	%f1779, %f1726, %f1731, %f1699;
	fma.rn.f32 	%f1780, %f1726, %f1732, %f1700;
	fma.rn.f32 	%f1781, %f1726, %f1733, %f1701;
	fma.rn.f32 	%f1782, %f1726, %f1734, %f1702;
	fma.rn.f32 	%f1783, %f1726, %f1735, %f1703;
	fma.rn.f32 	%f1784, %f1726, %f1736, %f1704;
	fma.rn.f32 	%f1785, %f1727, %f1729, %f1705;
	fma.rn.f32 	%f1786, %f1727, %f1730, %f1706;
	fma.rn.f32 	%f1787, %f1727, %f1731, %f1707;
	fma.rn.f32 	%f1788, %f1727, %f1732, %f1708;
	fma.rn.f32 	%f1789, %f1727, %f1733, %f1709;
	fma.rn.f32 	%f1790, %f1727, %f1734, %f1710;
	fma.rn.f32 	%f1791, %f1727, %f1735, %f1711;
	fma.rn.f32 	%f1792, %f1727, %f1736, %f1712;
	fma.rn.f32 	%f1793, %f1728, %f1729, %f1713;
	fma.rn.f32 	%f1794, %f1728, %f1730, %f1714;
	fma.rn.f32 	%f1795, %f1728, %f1731, %f1715;
	fma.rn.f32 	%f1796, %f1728, %f1732, %f1716;
	fma.rn.f32 	%f1797, %f1728, %f1733, %f1717;
	fma.rn.f32 	%f1798, %f1728, %f1734, %f1718;
	fma.rn.f32 	%f1799, %f1728, %f1735, %f1719;
	fma.rn.f32 	%f1800, %f1728, %f1736, %f1720;
	ld.shared.f32 	%f1801, [%r99+80];
	ld.shared.f32 	%f1802, [%r99+208];
	ld.shared.f32 	%f1803, [%r99+336];
	ld.shared.f32 	%f1804, [%r99+464];
	ld.shared.f32 	%f1805, [%r99+592];
	ld.shared.f32 	%f1806, [%r99+720];
	ld.shared.f32 	%f1807, [%r99+848];
	ld.shared.f32 	%f1808, [%r99+976];
	ld.shared.f32 	%f1809, [%r103+80];
	ld.shared.f32 	%f1810, [%r103+208];
	ld.shared.f32 	%f1811, [%r103+336];
	ld.shared.f32 	%f1812, [%r103+464];
	ld.shared.f32 	%f1813, [%r103+592];
	ld.shared.f32 	%f1814, [%r103+720];
	ld.shared.f32 	%f1815, [%r103+848];
	ld.shared.f32 	%f1816, [%r103+976];
	fma.rn.f32 	%f1817, %f1801, %f1809, %f1737;
	fma.rn.f32 	%f1818, %f1801, %f1810, %f1738;
	fma.rn.f32 	%f1819, %f1801, %f1811, %f1739;
	fma.rn.f32 	%f1820, %f1801, %f1812, %f1740;
	fma.rn.f32 	%f1821, %f1801, %f1813, %f1741;
	fma.rn.f32 	%f1822, %f1801, %f1814, %f1742;
	fma.rn.f32 	%f1823, %f1801, %f1815, %f1743;
	fma.rn.f32 	%f1824, %f1801, %f1816, %f1744;
	fma.rn.f32 	%f1825, %f1802, %f1809, %f1745;
	fma.rn.f32 	%f1826, %f1802, %f1810, %f1746;
	fma.rn.f32 	%f1827, %f1802, %f1811, %f1747;
	fma.rn.f32 	%f1828, %f1802, %f1812, %f1748;
	fma.rn.f32 	%f1829, %f1802, %f1813, %f1749;
	fma.rn.f32 	%f1830, %f1802, %f1814, %f1750;
	fma.rn.f32 	%f1831, %f1802, %f1815, %f1751;
	fma.rn.f32 	%f1832, %f1802, %f1816, %f1752;
	fma.rn.f32 	%f1833, %f1803, %f1809, %f1753;
	fma.rn.f32 	%f1834, %f1803, %f1810, %f1754;
	fma.rn.f32 	%f1835, %f1803, %f1811, %f1755;
	fma.rn.f32 	%f1836, %f1803, %f1812, %f1756;
	fma.rn.f32 	%f1837, %f1803, %f1813, %f1757;
	fma.rn.f32 	%f1838, %f1803, %f1814, %f1758;
	fma.rn.f32 	%f1839, %f1803, %f1815, %f1759;
	fma.rn.f32 	%f1840, %f1803, %f1816, %f1760;
	fma.rn.f32 	%f1841, %f1804, %f1809, %f1761;
	fma.rn.f32 	%f1842, %f1804, %f1810, %f1762;
	fma.rn.f32 	%f1843, %f1804, %f1811, %f1763;
	fma.rn.f32 	%f1844, %f1804, %f1812, %f1764;
	fma.rn.f32 	%f1845, %f1804, %f1813, %f1765;
	fma.rn.f32 	%f1846, %f1804, %f1814, %f1766;
	fma.rn.f32 	%f1847, %f1804, %f1815, %f1767;
	fma.rn.f32 	%f1848, %f1804, %f1816, %f1768;
	fma.rn.f32 	%f1849, %f1805, %f1809, %f1769;
	fma.rn.f32 	%f1850, %f1805, %f1810, %f1770;
	fma.rn.f32 	%f1851, %f1805, %f1811, %f1771;
	fma.rn.f32 	%f1852, %f1805, %f1812, %f1772;
	fma.rn.f32 	%f1853, %f1805, %f1813, %f1773;
	fma.rn.f32 	%f1854, %f1805, %f1814, %f1774;
	fma.rn.f32 	%f1855, %f1805, %f1815, %f1775;
	fma.rn.f32 	%f1856, %f1805, %f1816, %f1776;
	fma.rn.f32 	%f1857, %f1806, %f1809, %f1777;
	fma.rn.f32 	%f1858, %f1806, %f1810, %f1778;
	fma.rn.f32 	%f1859, %f1806, %f1811, %f1779;
	fma.rn.f32 	%f1860, %f1806, %f1812, %f1780;
	fma.rn.f32 	%f1861, %f1806, %f1813, %f1781;
	fma.rn.f32 	%f1862, %f1806, %f1814, %f1782;
	fma.rn.f32 	%f1863, %f1806, %f1815, %f1783;
	fma.rn.f32 	%f1864, %f1806, %f1816, %f1784;
	fma.rn.f32 	%f1865, %f1807, %f1809, %f1785;
	fma.rn.f32 	%f1866, %f1807, %f1810, %f1786;
	fma.rn.f32 	%f1867, %f1807, %f1811, %f1787;
	fma.rn.f32 	%f1868, %f1807, %f1812, %f1788;
	fma.rn.f32 	%f1869, %f1807, %f1813, %f1789;
	fma.rn.f32 	%f1870, %f1807, %f1814, %f1790;
	fma.rn.f32 	%f1871, %f1807, %f1815, %f1791;
	fma.rn.f32 	%f1872, %f1807, %f1816, %f1792;
	fma.rn.f32 	%f1873, %f1808, %f1809, %f1793;
	fma.rn.f32 	%f1874, %f1808, %f1810, %f1794;
	fma.rn.f32 	%f1875, %f1808, %f1811, %f1795;
	fma.rn.f32 	%f1876, %f1808, %f1812, %f1796;
	fma.rn.f32 	%f1877, %f1808, %f1813, %f1797;
	fma.rn.f32 	%f1878, %f1808, %f1814, %f1798;
	fma.rn.f32 	%f1879, %f1808, %f1815, %f1799;
	fma.rn.f32 	%f1880, %f1808, %f1816, %f1800;
	ld.shared.f32 	%f1881, [%r99+84];
	ld.shared.f32 	%f1882, [%r99+212];
	ld.shared.f32 	%f1883, [%r99+340];
	ld.shared.f32 	%f1884, [%r99+468];
	ld.shared.f32 	%f1885, [%r99+596];
	ld.shared.f32 	%f1886, [%r99+724];
	ld.shared.f32 	%f1887, [%r99+852];
	ld.shared.f32 	%f1888, [%r99+980];
	ld.shared.f32 	%f1889, [%r103+84];
	ld.shared.f32 	%f1890, [%r103+212];
	ld.shared.f32 	%f1891, [%r103+340];
	ld.shared.f32 	%f1892, [%r103+468];
	ld.shared.f32 	%f1893, [%r103+596];
	ld.shared.f32 	%f1894, [%r103+724];
	ld.shared.f32 	%f1895, [%r103+852];
	ld.shared.f32 	%f1896, [%r103+980];
	fma.rn.f32 	%f1897, %f1881, %f1889, %f1817;
	fma.rn.f32 	%f1898, %f1881, %f1890, %f1818;
	fma.rn.f32 	%f1899, %f1881, %f1891, %f1819;
	fma.rn.f32 	%f1900, %f1881, %f1892, %f1820;
	fma.rn.f32 	%f1901, %f1881, %f1893, %f1821;
	fma.rn.f32 	%f1902, %f1881, %f1894, %f1822;
	fma.rn.f32 	%f1903, %f1881, %f1895, %f1823;
	fma.rn.f32 	%f1904, %f1881, %f1896, %f1824;
	fma.rn.f32 	%f1905, %f1882, %f1889, %f1825;
	fma.rn.f32 	%f1906, %f1882, %f1890, %f1826;
	fma.rn.f32 	%f1907, %f1882, %f1891, %f1827;
	fma.rn.f32 	%f1908, %f1882, %f1892, %f1828;
	fma.rn.f32 	%f1909, %f1882, %f1893, %f1829;
	fma.rn.f32 	%f1910, %f1882, %f1894, %f1830;
	fma.rn.f32 	%f1911, %f1882, %f1895, %f1831;
	fma.rn.f32 	%f1912, %f1882, %f1896, %f1832;
	fma.rn.f32 	%f1913, %f1883, %f1889, %f1833;
	fma.rn.f32 	%f1914, %f1883, %f1890, %f1834;
	fma.rn.f32 	%f1915, %f1883, %f1891, %f1835;
	fma.rn.f32 	%f1916, %f1883, %f1892, %f1836;
	fma.rn.f32 	%f1917, %f1883, %f1893, %f1837;
	fma.rn.f32 	%f1918, %f1883, %f1894, %f1838;
	fma.rn.f32 	%f1919, %f1883, %f1895, %f1839;
	fma.rn.f32 	%f1920, %f1883, %f1896, %f1840;
	fma.rn.f32 	%f1921, %f1884, %f1889, %f1841;
	fma.rn.f32 	%f1922, %f1884, %f1890, %f1842;
	fma.rn.f32 	%f1923, %f1884, %f1891, %f1843;
	fma.rn.f32 	%f1924, %f1884, %f1892, %f1844;
	fma.rn.f32 	%f1925, %f1884, %f1893, %f1845;
	fma.rn.f32 	%f1926, %f1884, %f1894, %f1846;
	fma.rn.f32 	%f1927, %f1884, %f1895, %f1847;
	fma.rn.f32 	%f1928, %f1884, %f1896, %f1848;
	fma.rn.f32 	%f1929, %f1885, %f1889, %f1849;
	fma.rn.f32 	%f1930, %f1885, %f1890, %f1850;
	fma.rn.f32 	%f1931, %f1885, %f1891, %f1851;
	fma.rn.f32 	%f1932, %f1885, %f1892, %f1852;
	fma.rn.f32 	%f1933, %f1885, %f1893, %f1853;
	fma.rn.f32 	%f1934, %f1885, %f1894, %f1854;
	fma.rn.f32 	%f1935, %f1885, %f1895, %f1855;
	fma.rn.f32 	%f1936, %f1885, %f1896, %f1856;
	fma.rn.f32 	%f1937, %f1886, %f1889, %f1857;
	fma.rn.f32 	%f1938, %f1886, %f1890, %f1858;
	fma.rn.f32 	%f1939, %f1886, %f1891, %f1859;
	fma.rn.f32 	%f1940, %f1886, %f1892, %f1860;
	fma.rn.f32 	%f1941, %f1886, %f1893, %f1861;
	fma.rn.f32 	%f1942, %f1886, %f1894, %f1862;
	fma.rn.f32 	%f1943, %f1886, %f1895, %f1863;
	fma.rn.f32 	%f1944, %f1886, %f1896, %f1864;
	fma.rn.f32 	%f1945, %f1887, %f1889, %f1865;
	fma.rn.f32 	%f1946, %f1887, %f1890, %f1866;
	fma.rn.f32 	%f1947, %f1887, %f1891, %f1867;
	fma.rn.f32 	%f1948, %f1887, %f1892, %f1868;
	fma.rn.f32 	%f1949, %f1887, %f1893, %f1869;
	fma.rn.f32 	%f1950, %f1887, %f1894, %f1870;
	fma.rn.f32 	%f1951, %f1887, %f1895, %f1871;
	fma.rn.f32 	%f1952, %f1887, %f1896, %f1872;
	fma.rn.f32 	%f1953, %f1888, %f1889, %f1873;
	fma.rn.f32 	%f1954, %f1888, %f1890, %f1874;
	fma.rn.f32 	%f1955, %f1888, %f1891, %f1875;
	fma.rn.f32 	%f1956, %f1888, %f1892, %f1876;
	fma.rn.f32 	%f1957, %f1888, %f1893, %f1877;
	fma.rn.f32 	%f1958, %f1888, %f1894, %f1878;
	fma.rn.f32 	%f1959, %f1888, %f1895, %f1879;
	fma.rn.f32 	%f1960, %f1888, %f1896, %f1880;
	ld.shared.f32 	%f1961, [%r99+88];
	ld.shared.f32 	%f1962, [%r99+216];
	ld.shared.f32 	%f1963, [%r99+344];
	ld.shared.f32 	%f1964, [%r99+472];
	ld.shared.f32 	%f1965, [%r99+600];
	ld.shared.f32 	%f1966, [%r99+728];
	ld.shared.f32 	%f1967, [%r99+856];
	ld.shared.f32 	%f1968, [%r99+984];
	ld.shared.f32 	%f1969, [%r103+88];
	ld.shared.f32 	%f1970, [%r103+216];
	ld.shared.f32 	%f1971, [%r103+344];
	ld.shared.f32 	%f1972, [%r103+472];
	ld.shared.f32 	%f1973, [%r103+600];
	ld.shared.f32 	%f1974, [%r103+728];
	ld.shared.f32 	%f1975, [%r103+856];
	ld.shared.f32 	%f1976, [%r103+984];
	fma.rn.f32 	%f1977, %f1961, %f1969, %f1897;
	fma.rn.f32 	%f1978, %f1961, %f1970, %f1898;
	fma.rn.f32 	%f1979, %f1961, %f1971, %f1899;
	fma.rn.f32 	%f1980, %f1961, %f1972, %f1900;
	fma.rn.f32 	%f1981, %f1961, %f1973, %f1901;
	fma.rn.f32 	%f1982, %f1961, %f1974, %f1902;
	fma.rn.f32 	%f1983, %f1961, %f1975, %f1903;
	fma.rn.f32 	%f1984, %f1961, %f1976, %f1904;
	fma.rn.f32 	%f1985, %f1962, %f1969, %f1905;
	fma.rn.f32 	%f1986, %f1962, %f1970, %f1906;
	fma.rn.f32 	%f1987, %f1962, %f1971, %f1907;
	fma.rn.f32 	%f1988, %f1962, %f1972, %f1908;
	fma.rn.f32 	%f1989, %f1962, %f1973, %f1909;
	fma.rn.f32 	%f1990, %f1962, %f1974, %f1910;
	fma.rn.f32 	%f1991, %f1962, %f1975, %f1911;
	fma.rn.f32 	%f1992, %f1962, %f1976, %f1912;
	fma.rn.f32 	%f1993, %f1963, %f1969, %f1913;
	fma.rn.f32 	%f1994, %f1963, %f1970, %f1914;
	fma.rn.f32 	%f1995, %f1963, %f1971, %f1915;
	fma.rn.f32 	%f1996, %f1963, %f1972, %f1916;
	fma.rn.f32 	%f1997, %f1963, %f1973, %f1917;
	fma.rn.f32 	%f1998, %f1963, %f1974, %f1918;
	fma.rn.f32 	%f1999, %f1963, %f1975, %f1919;
	fma.rn.f32 	%f2000, %f1963, %f1976, %f1920;
	fma.rn.f32 	%f2001, %f1964, %f1969, %f1921;
	fma.rn.f32 	%f2002, %f1964, %f1970, %f1922;
	fma.rn.f32 	%f2003, %f1964, %f1971, %f1923;
	fma.rn.f32 	%f2004, %f1964, %f1972, %f1924;
	fma.rn.f32 	%f2005, %f1964, %f1973, %f1925;
	fma.rn.f32 	%f2006, %f1964, %f1974, %f1926;
	fma.rn.f32 	%f2007, %f1964, %f1975, %f1927;
	fma.rn.f32 	%f2008, %f1964, %f1976, %f1928;
	fma.rn.f32 	%f2009, %f1965, %f1969, %f1929;
	fma.rn.f32 	%f2010, %f1965, %f1970, %f1930;
	fma.rn.f32 	%f2011, %f1965, %f1971, %f1931;
	fma.rn.f32 	%f2012, %f1965, %f1972, %f1932;
	fma.rn.f32 	%f2013, %f1965, %f1973, %f1933;
	fma.rn.f32 	%f2014, %f1965, %f1974, %f1934;
	fma.rn.f32 	%f2015, %f1965, %f1975, %f1935;
	fma.rn.f32 	%f2016, %f1965, %f1976, %f1936;
	fma.rn.f32 	%f2017, %f1966, %f1969, %f1937;
	fma.rn.f32 	%f2018, %f1966, %f1970, %f1938;
	fma.rn.f32 	%f2019, %f1966, %f1971, %f1939;
	fma.rn.f32 	%f2020, %f1966, %f1972, %f1940;
	fma.rn.f32 	%f2021, %f1966, %f1973, %f1941;
	fma.rn.f32 	%f2022, %f1966, %f1974, %f1942;
	fma.rn.f32 	%f2023, %f1966, %f1975, %f1943;
	fma.rn.f32 	%f2024, %f1966, %f1976, %f1944;
	fma.rn.f32 	%f2025, %f1967, %f1969, %f1945;
	fma.rn.f32 	%f2026, %f1967, %f1970, %f1946;
	fma.rn.f32 	%f2027, %f1967, %f1971, %f1947;
	fma.rn.f32 	%f2028, %f1967, %f1972, %f1948;
	fma.rn.f32 	%f2029, %f1967, %f1973, %f1949;
	fma.rn.f32 	%f2030, %f1967, %f1974, %f1950;
	fma.rn.f32 	%f2031, %f1967, %f1975, %f1951;
	fma.rn.f32 	%f2032, %f1967, %f1976, %f1952;
	fma.rn.f32 	%f2033, %f1968, %f1969, %f1953;
	fma.rn.f32 	%f2034, %f1968, %f1970, %f1954;
	fma.rn.f32 	%f2035, %f1968, %f1971, %f1955;
	fma.rn.f32 	%f2036, %f1968, %f1972, %f1956;
	fma.rn.f32 	%f2037, %f1968, %f1973, %f1957;
	fma.rn.f32 	%f2038, %f1968, %f1974, %f1958;
	fma.rn.f32 	%f2039, %f1968, %f1975, %f1959;
	fma.rn.f32 	%f2040, %f1968, %f1976, %f1960;
	ld.shared.f32 	%f2041, [%r99+92];
	ld.shared.f32 	%f2042, [%r99+220];
	ld.shared.f32 	%f2043, [%r99+348];
	ld.shared.f32 	%f2044, [%r99+476];
	ld.shared.f32 	%f2045, [%r99+604];
	ld.shared.f32 	%f2046, [%r99+732];
	ld.shared.f32 	%f2047, [%r99+860];
	ld.shared.f32 	%f2048, [%r99+988];
	ld.shared.f32 	%f2049, [%r103+92];
	ld.shared.f32 	%f2050, [%r103+220];
	ld.shared.f32 	%f2051, [%r103+348];
	ld.shared.f32 	%f2052, [%r103+476];
	ld.shared.f32 	%f2053, [%r103+604];
	ld.shared.f32 	%f2054, [%r103+732];
	ld.shared.f32 	%f2055, [%r103+860];
	ld.shared.f32 	%f2056, [%r103+988];
	fma.rn.f32 	%f2057, %f2041, %f2049, %f1977;
	fma.rn.f32 	%f2058, %f2041, %f2050, %f1978;
	fma.rn.f32 	%f2059, %f2041, %f2051, %f1979;
	fma.rn.f32 	%f2060, %f2041, %f2052, %f1980;
	fma.rn.f32 	%f2061, %f2041, %f2053, %f1981;
	fma.rn.f32 	%f2062, %f2041, %f2054, %f1982;
	fma.rn.f32 	%f2063, %f2041, %f2055, %f1983;
	fma.rn.f32 	%f2064, %f2041, %f2056, %f1984;
	fma.rn.f32 	%f2065, %f2042, %f2049, %f1985;
	fma.rn.f32 	%f2066, %f2042, %f2050, %f1986;
	fma.rn.f32 	%f2067, %f2042, %f2051, %f1987;
	fma.rn.f32 	%f2068, %f2042, %f2052, %f1988;
	fma.rn.f32 	%f2069, %f2042, %f2053, %f1989;
	fma.rn.f32 	%f2070, %f2042, %f2054, %f1990;
	fma.rn.f32 	%f2071, %f2042, %f2055, %f1991;
	fma.rn.f32 	%f2072, %f2042, %f2056, %f1992;
	fma.rn.f32 	%f2073, %f2043, %f2049, %f1993;
	fma.rn.f32 	%f2074, %f2043, %f2050, %f1994;
	fma.rn.f32 	%f2075, %f2043, %f2051, %f1995;
	fma.rn.f32 	%f2076, %f2043, %f2052, %f1996;
	fma.rn.f32 	%f2077, %f2043, %f2053, %f1997;
	fma.rn.f32 	%f2078, %f2043, %f2054, %f1998;
	fma.rn.f32 	%f2079, %f2043, %f2055, %f1999;
	fma.rn.f32 	%f2080, %f2043, %f2056, %f2000;
	fma.rn.f32 	%f2081, %f2044, %f2049, %f2001;
	fma.rn.f32 	%f2082, %f2044, %f2050, %f2002;
	fma.rn.f32 	%f2083, %f2044, %f2051, %f2003;
	fma.rn.f32 	%f2084, %f2044, %f2052, %f2004;
	fma.rn.f32 	%f2085, %f2044, %f2053, %f2005;
	fma.rn.f32 	%f2086, %f2044, %f2054, %f2006;
	fma.rn.f32 	%f2087, %f2044, %f2055, %f2007;
	fma.rn.f32 	%f2088, %f2044, %f2056, %f2008;
	fma.rn.f32 	%f2089, %f2045, %f2049, %f2009;
	fma.rn.f32 	%f2090, %f2045, %f2050, %f2010;
	fma.rn.f32 	%f2091, %f2045, %f2051, %f2011;
	fma.rn.f32 	%f2092, %f2045, %f2052, %f2012;
	fma.rn.f32 	%f2093, %f2045, %f2053, %f2013;
	fma.rn.f32 	%f2094, %f2045, %f2054, %f2014;
	fma.rn.f32 	%f2095, %f2045, %f2055, %f2015;
	fma.rn.f32 	%f2096, %f2045, %f2056, %f2016;
	fma.rn.f32 	%f2097, %f2046, %f2049, %f2017;
	fma.rn.f32 	%f2098, %f2046, %f2050, %f2018;
	fma.rn.f32 	%f2099, %f2046, %f2051, %f2019;
	fma.rn.f32 	%f2100, %f2046, %f2052, %f2020;
	fma.rn.f32 	%f2101, %f2046, %f2053, %f2021;
	fma.rn.f32 	%f2102, %f2046, %f2054, %f2022;
	fma.rn.f32 	%f2103, %f2046, %f2055, %f2023;
	fma.rn.f32 	%f2104, %f2046, %f2056, %f2024;
	fma.rn.f32 	%f2105, %f2047, %f2049, %f2025;
	fma.rn.f32 	%f2106, %f2047, %f2050, %f2026;
	fma.rn.f32 	%f2107, %f2047, %f2051, %f2027;
	fma.rn.f32 	%f2108, %f2047, %f2052, %f2028;
	fma.rn.f32 	%f2109, %f2047, %f2053, %f2029;
	fma.rn.f32 	%f2110, %f2047, %f2054, %f2030;
	fma.rn.f32 	%f2111, %f2047, %f2055, %f2031;
	fma.rn.f32 	%f2112, %f2047, %f2056, %f2032;
	fma.rn.f32 	%f2113, %f2048, %f2049, %f2033;
	fma.rn.f32 	%f2114, %f2048, %f2050, %f2034;
	fma.rn.f32 	%f2115, %f2048, %f2051, %f2035;
	fma.rn.f32 	%f2116, %f2048, %f2052, %f2036;
	fma.rn.f32 	%f2117, %f2048, %f2053, %f2037;
	fma.rn.f32 	%f2118, %f2048, %f2054, %f2038;
	fma.rn.f32 	%f2119, %f2048, %f2055, %f2039;
	fma.rn.f32 	%f2120, %f2048, %f2056, %f2040;
	ld.shared.f32 	%f2121, [%r99+96];
	ld.shared.f32 	%f2122, [%r99+224];
	ld.shared.f32 	%f2123, [%r99+352];
	ld.shared.f32 	%f2124, [%r99+480];
	ld.shared.f32 	%f2125, [%r99+608];
	ld.shared.f32 	%f2126, [%r99+736];
	ld.shared.f32 	%f2127, [%r99+864];
	ld.shared.f32 	%f2128, [%r99+992];
	ld.shared.f32 	%f2129, [%r103+96];
	ld.shared.f32 	%f2130, [%r103+224];
	ld.shared.f32 	%f2131, [%r103+352];
	ld.shared.f32 	%f2132, [%r103+480];
	ld.shared.f32 	%f2133, [%r103+608];
	ld.shared.f32 	%f2134, [%r103+736];
	ld.shared.f32 	%f2135, [%r103+864];
	ld.shared.f32 	%f2136, [%r103+992];
	fma.rn.f32 	%f2137, %f2121, %f2129, %f2057;
	fma.rn.f32 	%f2138, %f2121, %f2130, %f2058;
	fma.rn.f32 	%f2139, %f2121, %f2131, %f2059;
	fma.rn.f32 	%f2140, %f2121, %f2132, %f2060;
	fma.rn.f32 	%f2141, %f2121, %f2133, %f2061;
	fma.rn.f32 	%f2142, %f2121, %f2134, %f2062;
	fma.rn.f32 	%f2143, %f2121, %f2135, %f2063;
	fma.rn.f32 	%f2144, %f2121, %f2136, %f2064;
	fma.rn.f32 	%f2145, %f2122, %f2129, %f2065;
	fma.rn.f32 	%f2146, %f2122, %f2130, %f2066;
	fma.rn.f32 	%f2147, %f2122, %f2131, %f2067;
	fma.rn.f32 	%f2148, %f2122, %f2132, %f2068;
	fma.rn.f32 	%f2149, %f2122, %f2133, %f2069;
	fma.rn.f32 	%f2150, %f2122, %f2134, %f2070;
	fma.rn.f32 	%f2151, %f2122, %f2135, %f2071;
	fma.rn.f32 	%f2152, %f2122, %f2136, %f2072;
	fma.rn.f32 	%f2153, %f2123, %f2129, %f2073;
	fma.rn.f32 	%f2154, %f2123, %f2130, %f2074;
	fma.rn.f32 	%f2155, %f2123, %f2131, %f2075;
	fma.rn.f32 	%f2156, %f2123, %f2132, %f2076;
	fma.rn.f32 	%f2157, %f2123, %f2133, %f2077;
	fma.rn.f32 	%f2158, %f2123, %f2134, %f2078;
	fma.rn.f32 	%f2159, %f2123, %f2135, %f2079;
	fma.rn.f32 	%f2160, %f2123, %f2136, %f2080;
	fma.rn.f32 	%f2161, %f2124, %f2129, %f2081;
	fma.rn.f32 	%f2162, %f2124, %f2130, %f2082;
	fma.rn.f32 	%f2163, %f2124, %f2131, %f2083;
	fma.rn.f32 	%f2164, %f2124, %f2132, %f2084;
	fma.rn.f32 	%f2165, %f2124, %f2133, %f2085;
	fma.rn.f32 	%f2166, %f2124, %f2134, %f2086;
	fma.rn.f32 	%f2167, %f2124, %f2135, %f2087;
	fma.rn.f32 	%f2168, %f2124, %f2136, %f2088;
	fma.rn.f32 	%f2169, %f2125, %f2129, %f2089;
	fma.rn.f32 	%f2170, %f2125, %f2130, %f2090;
	fma.rn.f32 	%f2171, %f2125, %f2131, %f2091;
	fma.rn.f32 	%f2172, %f2125, %f2132, %f2092;
	fma.rn.f32 	%f2173, %f2125, %f2133, %f2093;
	fma.rn.f32 	%f2174, %f2125, %f2134, %f2094;
	fma.rn.f32 	%f2175, %f2125, %f2135, %f2095;
	fma.rn.f32 	%f2176, %f2125, %f2136, %f2096;
	fma.rn.f32 	%f2177, %f2126, %f2129, %f2097;
	fma.rn.f32 	%f2178, %f2126, %f2130, %f2098;
	fma.rn.f32 	%f2179, %f2126, %f2131, %f2099;
	fma.rn.f32 	%f2180, %f2126, %f2132, %f2100;
	fma.rn.f32 	%f2181, %f2126, %f2133, %f2101;
	fma.rn.f32 	%f2182, %f2126, %f2134, %f2102;
	fma.rn.f32 	%f2183, %f2126, %f2135, %f2103;
	fma.rn.f32 	%f2184, %f2126, %f2136, %f2104;
	fma.rn.f32 	%f2185, %f2127, %f2129, %f2105;
	fma.rn.f32 	%f2186, %f2127, %f2130, %f2106;
	fma.rn.f32 	%f2187, %f2127, %f2131, %f2107;
	fma.rn.f32 	%f2188, %f2127, %f2132, %f2108;
	fma.rn.f32 	%f2189, %f2127, %f2133, %f2109;
	fma.rn.f32 	%f2190, %f2127, %f2134, %f2110;
	fma.rn.f32 	%f2191, %f2127, %f2135, %f2111;
	fma.rn.f32 	%f2192, %f2127, %f2136, %f2112;
	fma.rn.f32 	%f2193, %f2128, %f2129, %f2113;
	fma.rn.f32 	%f2194, %f2128, %f2130, %f2114;
	fma.rn.f32 	%f2195, %f2128, %f2131, %f2115;
	fma.rn.f32 	%f2196, %f2128, %f2132, %f2116;
	fma.rn.f32 	%f2197, %f2128, %f2133, %f2117;
	fma.rn.f32 	%f2198, %f2128, %f2134, %f2118;
	fma.rn.f32 	%f2199, %f2128, %f2135, %f2119;
	fma.rn.f32 	%f2200, %f2128, %f2136, %f2120;
	ld.shared.f32 	%f2201, [%r99+100];
	ld.shared.f32 	%f2202, [%r99+228];
	ld.shared.f32 	%f2203, [%r99+356];
	ld.shared.f32 	%f2204, [%r99+484];
	ld.shared.f32 	%f2205, [%r99+612];
	ld.shared.f32 	%f2206, [%r99+740];
	ld.shared.f32 	%f2207, [%r99+868];
	ld.shared.f32 	%f2208, [%r99+996];
	ld.shared.f32 	%f2209, [%r103+100];
	ld.shared.f32 	%f2210, [%r103+228];
	ld.shared.f32 	%f2211, [%r103+356];
	ld.shared.f32 	%f2212, [%r103+484];
	ld.shared.f32 	%f2213, [%r103+612];
	ld.shared.f32 	%f2214, [%r103+740];
	ld.shared.f32 	%f2215, [%r103+868];
	ld.shared.f32 	%f2216, [%r103+996];
	fma.rn.f32 	%f2217, %f2201, %f2209, %f2137;
	fma.rn.f32 	%f2218, %f2201, %f2210, %f2138;
	fma.rn.f32 	%f2219, %f2201, %f2211, %f2139;
	fma.rn.f32 	%f2220, %f2201, %f2212, %f2140;
	fma.rn.f32 	%f2221, %f2201, %f2213, %f2141;
	fma.rn.f32 	%f2222, %f2201, %f2214, %f2142;
	fma.rn.f32 	%f2223, %f2201, %f2215, %f2143;
	fma.rn.f32 	%f2224, %f2201, %f2216, %f2144;
	fma.rn.f32 	%f2225, %f2202, %f2209, %f2145;
	fma.rn.f32 	%f2226, %f2202, %f2210, %f2146;
	fma.rn.f32 	%f2227, %f2202, %f2211, %f2147;
	fma.rn.f32 	%f2228, %f2202, %f2212, %f2148;
	fma.rn.f32 	%f2229, %f2202, %f2213, %f2149;
	fma.rn.f32 	%f2230, %f2202, %f2214, %f2150;
	fma.rn.f32 	%f2231, %f2202, %f2215, %f2151;
	fma.rn.f32 	%f2232, %f2202, %f2216, %f2152;
	fma.rn.f32 	%f2233, %f2203, %f2209, %f2153;
	fma.rn.f32 	%f2234, %f2203, %f2210, %f2154;
	fma.rn.f32 	%f2235, %f2203, %f2211, %f2155;
	fma.rn.f32 	%f2236, %f2203, %f2212, %f2156;
	fma.rn.f32 	%f2237, %f2203, %f2213, %f2157;
	fma.rn.f32 	%f2238, %f2203, %f2214, %f2158;
	fma.rn.f32 	%f2239, %f2203, %f2215, %f2159;
	fma.rn.f32 	%f2240, %f2203, %f2216, %f2160;
	fma.rn.f32 	%f2241, %f2204, %f2209, %f2161;
	fma.rn.f32 	%f2242, %f2204, %f2210, %f2162;
	fma.rn.f32 	%f2243, %f2204, %f2211, %f2163;
	fma.rn.f32 	%f2244, %f2204, %f2212, %f2164;
	fma.rn.f32 	%f2245, %f2204, %f2213, %f2165;
	fma.rn.f32 	%f2246, %f2204, %f2214, %f2166;
	fma.rn.f32 	%f2247, %f2204, %f2215, %f2167;
	fma.rn.f32 	%f2248, %f2204, %f2216, %f2168;
	fma.rn.f32 	%f2249, %f2205, %f2209, %f2169;
	fma.rn.f32 	%f2250, %f2205, %f2210, %f2170;
	fma.rn.f32 	%f2251, %f2205, %f2211, %f2171;
	fma.rn.f32 	%f2252, %f2205, %f2212, %f2172;
	fma.rn.f32 	%f2253, %f2205, %f2213, %f2173;
	fma.rn.f32 	%f2254, %f2205, %f2214, %f2174;
	fma.rn.f32 	%f2255, %f2205, %f2215, %f2175;
	fma.rn.f32 	%f2256, %f2205, %f2216, %f2176;
	fma.rn.f32 	%f2257, %f2206, %f2209, %f2177;
	fma.rn.f32 	%f2258, %f2206, %f2210, %f2178;
	fma.rn.f32 	%f2259, %f2206, %f2211, %f2179;
	fma.rn.f32 	%f2260, %f2206, %f2212, %f2180;
	fma.rn.f32 	%f2261, %f2206, %f2213, %f2181;
	fma.rn.f32 	%f2262, %f2206, %f2214, %f2182;
	fma.rn.f32 	%f2263, %f2206, %f2215, %f2183;
	fma.rn.f32 	%f2264, %f2206, %f2216, %f2184;
	fma.rn.f32 	%f2265, %f2207, %f2209, %f2185;
	fma.rn.f32 	%f2266, %f2207, %f2210, %f2186;
	fma.rn.f32 	%f2267, %f2207, %f2211, %f2187;
	fma.rn.f32 	%f2268, %f2207, %f2212, %f2188;
	fma.rn.f32 	%f2269, %f2207, %f2213, %f2189;
	fma.rn.f32 	%f2270, %f2207, %f2214, %f2190;
	fma.rn.f32 	%f2271, %f2207, %f2215, %f2191;
	fma.rn.f32 	%f2272, %f2207, %f2216, %f2192;
	fma.rn.f32 	%f2273, %f2208, %f2209, %f2193;
	fma.rn.f32 	%f2274, %f2208, %f2210, %f2194;
	fma.rn.f32 	%f2275, %f2208, %f2211, %f2195;
	fma.rn.f32 	%f2276, %f2208, %f2212, %f2196;
	fma.rn.f32 	%f2277, %f2208, %f2213, %f2197;
	fma.rn.f32 	%f2278, %f2208, %f2214, %f2198;
	fma.rn.f32 	%f2279, %f2208, %f2215, %f2199;
	fma.rn.f32 	%f2280, %f2208, %f2216, %f2200;
	ld.shared.f32 	%f2281, [%r99+104];
	ld.shared.f32 	%f2282, [%r99+232];
	ld.shared.f32 	%f2283, [%r99+360];
	ld.shared.f32 	%f2284, [%r99+488];
	ld.shared.f32 	%f2285, [%r99+616];
	ld.shared.f32 	%f2286, [%r99+744];
	ld.shared.f32 	%f2287, [%r99+872];
	ld.shared.f32 	%f2288, [%r99+1000];
	ld.shared.f32 	%f2289, [%r103+104];
	ld.shared.f32 	%f2290, [%r103+232];
	ld.shared.f32 	%f2291, [%r103+360];
	ld.shared.f32 	%f2292, [%r103+488];
	ld.shared.f32 	%f2293, [%r103+616];
	ld.shared.f32 	%f2294, [%r103+744];
	ld.shared.f32 	%f2295, [%r103+872];
	ld.shared.f32 	%f2296, [%r103+1000];
	fma.rn.f32 	%f2297, %f2281, %f2289, %f2217;
	fma.rn.f32 	%f2298, %f2281, %f2290, %f2218;
	fma.rn.f32 	%f2299, %f2281, %f2291, %f2219;
	fma.rn.f32 	%f2300, %f2281, %f2292, %f2220;
	fma.rn.f32 	%f2301, %f2281, %f2293, %f2221;
	fma.rn.f32 	%f2302, %f2281, %f2294, %f2222;
	fma.rn.f32 	%f2303, %f2281, %f2295, %f2223;
	fma.rn.f32 	%f2304, %f2281, %f2296, %f2224;
	fma.rn.f32 	%f2305, %f2282, %f2289, %f2225;
	fma.rn.f32 	%f2306, %f2282, %f2290, %f2226;
	fma.rn.f32 	%f2307, %f2282, %f2291, %f2227;
	fma.rn.f32 	%f2308, %f2282, %f2292, %f2228;
	fma.rn.f32 	%f2309, %f2282, %f2293, %f2229;
	fma.rn.f32 	%f2310, %f2282, %f2294, %f2230;
	fma.rn.f32 	%f2311, %f2282, %f2295, %f2231;
	fma.rn.f32 	%f2312, %f2282, %f2296, %f2232;
	fma.rn.f32 	%f2313, %f2283, %f2289, %f2233;
	fma.rn.f32 	%f2314, %f2283, %f2290, %f2234;
	fma.rn.f32 	%f2315, %f2283, %f2291, %f2235;
	fma.rn.f32 	%f2316, %f2283, %f2292, %f2236;
	fma.rn.f32 	%f2317, %f2283, %f2293, %f2237;
	fma.rn.f32 	%f2318, %f2283, %f2294, %f2238;
	fma.rn.f32 	%f2319, %f2283, %f2295, %f2239;
	fma.rn.f32 	%f2320, %f2283, %f2296, %f2240;
	fma.rn.f32 	%f2321, %f2284, %f2289, %f2241;
	fma.rn.f32 	%f2322, %f2284, %f2290, %f2242;
	fma.rn.f32 	%f2323, %f2284, %f2291, %f2243;
	fma.rn.f32 	%f2324, %f2284, %f2292, %f2244;
	fma.rn.f32 	%f2325, %f2284, %f2293, %f2245;
	fma.rn.f32 	%f2326, %f2284, %f2294, %f2246;
	fma.rn.f32 	%f2327, %f2284, %f2295, %f2247;
	fma.rn.f32 	%f2328, %f2284, %f2296, %f2248;
	fma.rn.f32 	%f2329, %f2285, %f2289, %f2249;
	fma.rn.f32 	%f2330, %f2285, %f2290, %f2250;
	fma.rn.f32 	%f2331, %f2285, %f2291, %f2251;
	fma.rn.f32 	%f2332, %f2285, %f2292, %f2252;
	fma.rn.f32 	%f2333, %f2285, %f2293, %f2253;
	fma.rn.f32 	%f2334, %f2285, %f2294, %f2254;
	fma.rn.f32 	%f2335, %f2285, %f2295, %f2255;
	fma.rn.f32 	%f2336, %f2285, %f2296, %f2256;
	fma.rn.f32 	%f2337, %f2286, %f2289, %f2257;
	fma.rn.f32 	%f2338, %f2286, %f2290, %f2258;
	fma.rn.f32 	%f2339, %f2286, %f2291, %f2259;
	fma.rn.f32 	%f2340, %f2286, %f2292, %f2260;
	fma.rn.f32 	%f2341, %f2286, %f2293, %f2261;
	fma.rn.f32 	%f2342, %f2286, %f2294, %f2262;
	fma.rn.f32 	%f2343, %f2286, %f2295, %f2263;
	fma.rn.f32 	%f2344, %f2286, %f2296, %f2264;
	fma.rn.f32 	%f2345, %f2287, %f2289, %f2265;
	fma.rn.f32 	%f2346, %f2287, %f2290, %f2266;
	fma.rn.f32 	%f2347, %f2287, %f2291, %f2267;
	fma.rn.f32 	%f2348, %f2287, %f2292, %f2268;
	fma.rn.f32 	%f2349, %f2287, %f2293, %f2269;
	fma.rn.f32 	%f2350, %f2287, %f2294, %f2270;
	fma.rn.f32 	%f2351, %f2287, %f2295, %f2271;
	fma.rn.f32 	%f2352, %f2287, %f2296, %f2272;
	fma.rn.f32 	%f2353, %f2288, %f2289, %f2273;
	fma.rn.f32 	%f2354, %f2288, %f2290, %f2274;
	fma.rn.f32 	%f2355, %f2288, %f2291, %f2275;
	fma.rn.f32 	%f2356, %f2288, %f2292, %f2276;
	fma.rn.f32 	%f2357, %f2288, %f2293, %f2277;
	fma.rn.f32 	%f2358, %f2288, %f2294, %f2278;
	fma.rn.f32 	%f2359, %f2288, %f2295, %f2279;
	fma.rn.f32 	%f2360, %f2288, %f2296, %f2280;
	ld.shared.f32 	%f2361, [%r99+108];
	ld.shared.f32 	%f2362, [%r99+236];
	ld.shared.f32 	%f2363, [%r99+364];
	ld.shared.f32 	%f2364, [%r99+492];
	ld.shared.f32 	%f2365, [%r99+620];
	ld.shared.f32 	%f2366, [%r99+748];
	ld.shared.f32 	%f2367, [%r99+876];
	ld.shared.f32 	%f2368, [%r99+1004];
	ld.shared.f32 	%f2369, [%r103+108];
	ld.shared.f32 	%f2370, [%r103+236];
	ld.shared.f32 	%f2371, [%r103+364];
	ld.shared.f32 	%f2372, [%r103+492];
	ld.shared.f32 	%f2373, [%r103+620];
	ld.shared.f32 	%f2374, [%r103+748];
	ld.shared.f32 	%f2375, [%r103+876];
	ld.shared.f32 	%f2376, [%r103+1004];
	fma.rn.f32 	%f2377, %f2361, %f2369, %f2297;
	fma.rn.f32 	%f2378, %f2361, %f2370, %f2298;
	fma.rn.f32 	%f2379, %f2361, %f2371, %f2299;
	fma.rn.f32 	%f2380, %f2361, %f2372, %f2300;
	fma.rn.f32 	%f2381, %f2361, %f2373, %f2301;
	fma.rn.f32 	%f2382, %f2361, %f2374, %f2302;
	fma.rn.f32 	%f2383, %f2361, %f2375, %f2303;
	fma.rn.f32 	%f2384, %f2361, %f2376, %f2304;
	fma.rn.f32 	%f2385, %f2362, %f2369, %f2305;
	fma.rn.f32 	%f2386, %f2362, %f2370, %f2306;
	fma.rn.f32 	%f2387, %f2362, %f2371, %f2307;
	fma.rn.f32 	%f2388, %f2362, %f2372, %f2308;
	fma.rn.f32 	%f2389, %f2362, %f2373, %f2309;
	fma.rn.f32 	%f2390, %f2362, %f2374, %f2310;
	fma.rn.f32 	%f2391, %f2362, %f2375, %f2311;
	fma.rn.f32 	%f2392, %f2362, %f2376, %f2312;
	fma.rn.f32 	%f2393, %f2363, %f2369, %f2313;
	fma.rn.f32 	%f2394, %f2363, %f2370, %f2314;
	fma.rn.f32 	%f2395, %f2363, %f2371, %f2315;
	fma.rn.f32 	%f2396, %f2363, %f2372, %f2316;
	fma.rn.f32 	%f2397, %f2363, %f2373, %f2317;
	fma.rn.f32 	%f2398, %f2363, %f2374, %f2318;
	fma.rn.f32 	%f2399, %f2363, %f2375, %f2319;
	fma.rn.f32 	%f2400, %f2363, %f2376, %f2320;
	fma.rn.f32 	%f2401, %f2364, %f2369, %f2321;
	fma.rn.f32 	%f2402, %f2364, %f2370, %f2322;
	fma.rn.f32 	%f2403, %f2364, %f2371, %f2323;
	fma.rn.f32 	%f2404, %f2364, %f2372, %f2324;
	fma.rn.f32 	%f2405, %f2364, %f2373, %f2325;
	fma.rn.f32 	%f2406, %f2364, %f2374, %f2326;
	fma.rn.f32 	%f2407, %f2364, %f2375, %f2327;
	fma.rn.f32 	%f2408, %f2364, %f2376, %f2328;
	fma.rn.f32 	%f2409, %f2365, %f2369, %f2329;
	fma.rn.f32 	%f2410, %f2365, %f2370, %f2330;
	fma.rn.f32 	%f2411, %f2365, %f2371, %f2331;
	fma.rn.f32 	%f2412, %f2365, %f2372, %f2332;
	fma.rn.f32 	%f2413, %f2365, %f2373, %f2333;
	fma.rn.f32 	%f2414, %f2365, %f2374, %f2334;
	fma.rn.f32 	%f2415, %f2365, %f2375, %f2335;
	fma.rn.f32 	%f2416, %f2365, %f2376, %f2336;
	fma.rn.f32 	%f2417, %f2366, %f2369, %f2337;
	fma.rn.f32 	%f2418, %f2366, %f2370, %f2338;
	fma.rn.f32 	%f2419, %f2366, %f2371, %f2339;
	fma.rn.f32 	%f2420, %f2366, %f2372, %f2340;
	fma.rn.f32 	%f2421, %f2366, %f2373, %f2341;
	fma.rn.f32 	%f2422, %f2366, %f2374, %f2342;
	fma.rn.f32 	%f2423, %f2366, %f2375, %f2343;
	fma.rn.f32 	%f2424, %f2366, %f2376, %f2344;
	fma.rn.f32 	%f2425, %f2367, %f2369, %f2345;
	fma.rn.f32 	%f2426, %f2367, %f2370, %f2346;
	fma.rn.f32 	%f2427, %f2367, %f2371, %f2347;
	fma.rn.f32 	%f2428, %f2367, %f2372, %f2348;
	fma.rn.f32 	%f2429, %f2367, %f2373, %f2349;
	fma.rn.f32 	%f2430, %f2367, %f2374, %f2350;
	fma.rn.f32 	%f2431, %f2367, %f2375, %f2351;
	fma.rn.f32 	%f2432, %f2367, %f2376, %f2352;
	fma.rn.f32 	%f2433, %f2368, %f2369, %f2353;
	fma.rn.f32 	%f2434, %f2368, %f2370, %f2354;
	fma.rn.f32 	%f2435, %f2368, %f2371, %f2355;
	fma.rn.f32 	%f2436, %f2368, %f2372, %f2356;
	fma.rn.f32 	%f2437, %f2368, %f2373, %f2357;
	fma.rn.f32 	%f2438, %f2368, %f2374, %f2358;
	fma.rn.f32 	%f2439, %f2368, %f2375, %f2359;
	fma.rn.f32 	%f2440, %f2368, %f2376, %f2360;
	ld.shared.f32 	%f2441, [%r99+112];
	ld.shared.f32 	%f2442, [%r99+240];
	ld.shared.f32 	%f2443, [%r99+368];
	ld.shared.f32 	%f2444, [%r99+496];
	ld.shared.f32 	%f2445, [%r99+624];
	ld.shared.f32 	%f2446, [%r99+752];
	ld.shared.f32 	%f2447, [%r99+880];
	ld.shared.f32 	%f2448, [%r99+1008];
	ld.shared.f32 	%f2449, [%r103+112];
	ld.shared.f32 	%f2450, [%r103+240];
	ld.shared.f32 	%f2451, [%r103+368];
	ld.shared.f32 	%f2452, [%r103+496];
	ld.shared.f32 	%f2453, [%r103+624];
	ld.shared.f32 	%f2454, [%r103+752];
	ld.shared.f32 	%f2455, [%r103+880];
	ld.shared.f32 	%f2456, [%r103+1008];
	fma.rn.f32 	%f2457, %f2441, %f2449, %f2377;
	fma.rn.f32 	%f2458, %f2441, %f2450, %f2378;
	fma.rn.f32 	%f2459, %f2441, %f2451, %f2379;
	fma.rn.f32 	%f2460, %f2441, %f2452, %f2380;
	fma.rn.f32 	%f2461, %f2441, %f2453, %f2381;
	fma.rn.f32 	%f2462, %f2441, %f2454, %f2382;
	fma.rn.f32 	%f2463, %f2441, %f2455, %f2383;
	fma.rn.f32 	%f2464, %f2441, %f2456, %f2384;
	fma.rn.f32 	%f2465, %f2442, %f2449, %f2385;
	fma.rn.f32 	%f2466, %f2442, %f2450, %f2386;
	fma.rn.f32 	%f2467, %f2442, %f2451, %f2387;
	fma.rn.f32 	%f2468, %f2442, %f2452, %f2388;
	fma.rn.f32 	%f2469, %f2442, %f2453, %f2389;
	fma.rn.f32 	%f2470, %f2442, %f2454, %f2390;
	fma.rn.f32 	%f2471, %f2442, %f2455, %f2391;
	fma.rn.f32 	%f2472, %f2442, %f2456, %f2392;
	fma.rn.f32 	%f2473, %f2443, %f2449, %f2393;
	fma.rn.f32 	%f2474, %f2443, %f2450, %f2394;
	fma.rn.f32 	%f2475, %f2443, %f2451, %f2395;
	fma.rn.f32 	%f2476, %f2443, %f2452, %f2396;
	fma.rn.f32 	%f2477, %f2443, %f2453, %f2397;
	fma.rn.f32 	%f2478, %f2443, %f2454, %f2398;
	fma.rn.f32 	%f2479, %f2443, %f2455, %f2399;
	fma.rn.f32 	%f2480, %f2443, %f2456, %f2400;
	fma.rn.f32 	%f2481, %f2444, %f2449, %f2401;
	fma.rn.f32 	%f2482, %f2444, %f2450, %f2402;
	fma.rn.f32 	%f2483, %f2444, %f2451, %f2403;
	fma.rn.f32 	%f2484, %f2444, %f2452, %f2404;
	fma.rn.f32 	%f2485, %f2444, %f2453, %f2405;
	fma.rn.f32 	%f2486, %f2444, %f2454, %f2406;
	fma.rn.f32 	%f2487, %f2444, %f2455, %f2407;
	fma.rn.f32 	%f2488, %f2444, %f2456, %f2408;
	fma.rn.f32 	%f2489, %f2445, %f2449, %f2409;
	fma.rn.f32 	%f2490, %f2445, %f2450, %f2410;
	fma.rn.f32 	%f2491, %f2445, %f2451, %f2411;
	fma.rn.f32 	%f2492, %f2445, %f2452, %f2412;
	fma.rn.f32 	%f2493, %f2445, %f2453, %f2413;
	fma.rn.f32 	%f2494, %f2445, %f2454, %f2414;
	fma.rn.f32 	%f2495, %f2445, %f2455, %f2415;
	fma.rn.f32 	%f2496, %f2445, %f2456, %f2416;
	fma.rn.f32 	%f2497, %f2446, %f2449, %f2417;
	fma.rn.f32 	%f2498, %f2446, %f2450, %f2418;
	fma.rn.f32 	%f2499, %f2446, %f2451, %f2419;
	fma.rn.f32 	%f2500, %f2446, %f2452, %f2420;
	fma.rn.f32 	%f2501, %f2446, %f2453, %f2421;
	fma.rn.f32 	%f2502, %f2446, %f2454, %f2422;
	fma.rn.f32 	%f2503, %f2446, %f2455, %f2423;
	fma.rn.f32 	%f2504, %f2446, %f2456, %f2424;
	fma.rn.f32 	%f2505, %f2447, %f2449, %f2425;
	fma.rn.f32 	%f2506, %f2447, %f2450, %f2426;
	fma.rn.f32 	%f2507, %f2447, %f2451, %f2427;
	fma.rn.f32 	%f2508, %f2447, %f2452, %f2428;
	fma.rn.f32 	%f2509, %f2447, %f2453, %f2429;
	fma.rn.f32 	%f2510, %f2447, %f2454, %f2430;
	fma.rn.f32 	%f2511, %f2447, %f2455, %f2431;
	fma.rn.f32 	%f2512, %f2447, %f2456, %f2432;
	fma.rn.f32 	%f2513, %f2448, %f2449, %f2433;
	fma.rn.f32 	%f2514, %f2448, %f2450, %f2434;
	fma.rn.f32 	%f2515, %f2448, %f2451, %f2435;
	fma.rn.f32 	%f2516, %f2448, %f2452, %f2436;
	fma.rn.f32 	%f2517, %f2448, %f2453, %f2437;
	fma.rn.f32 	%f2518, %f2448, %f2454, %f2438;
	fma.rn.f32 	%f2519, %f2448, %f2455, %f2439;
	fma.rn.f32 	%f2520, %f2448, %f2456, %f2440;
	ld.shared.f32 	%f2521, [%r99+116];
	ld.shared.f32 	%f2522, [%r99+244];
	ld.shared.f32 	%f2523, [%r99+372];
	ld.shared.f32 	%f2524, [%r99+500];
	ld.shared.f32 	%f2525, [%r99+628];
	ld.shared.f32 	%f2526, [%r99+756];
	ld.shared.f32 	%f2527, [%r99+884];
	ld.shared.f32 	%f2528, [%r99+1012];
	ld.shared.f32 	%f2529, [%r103+116];
	ld.shared.f32 	%f2530, [%r103+244];
	ld.shared.f32 	%f2531, [%r103+372];
	ld.shared.f32 	%f2532, [%r103+500];
	ld.shared.f32 	%f2533, [%r103+628];
	ld.shared.f32 	%f2534, [%r103+756];
	ld.shared.f32 	%f2535, [%r103+884];
	ld.shared.f32 	%f2536, [%r103+1012];
	fma.rn.f32 	%f2537, %f2521, %f2529, %f2457;
	fma.rn.f32 	%f2538, %f2521, %f2530, %f2458;
	fma.rn.f32 	%f2539, %f2521, %f2531, %f2459;
	fma.rn.f32 	%f2540, %f2521, %f2532, %f2460;
	fma.rn.f32 	%f2541, %f2521, %f2533, %f2461;
	fma.rn.f32 	%f2542, %f2521, %f2534, %f2462;
	fma.rn.f32 	%f2543, %f2521, %f2535, %f2463;
	fma.rn.f32 	%f2544, %f2521, %f2536, %f2464;
	fma.rn.f32 	%f2545, %f2522, %f2529, %f2465;
	fma.rn.f32 	%f2546, %f2522, %f2530, %f2466;
	fma.rn.f32 	%f2547, %f2522, %f2531, %f2467;
	fma.rn.f32 	%f2548, %f2522, %f2532, %f2468;
	fma.rn.f32 	%f2549, %f2522, %f2533, %f2469;
	fma.rn.f32 	%f2550, %f2522, %f2534, %f2470;
	fma.rn.f32 	%f2551, %f2522, %f2535, %f2471;
	fma.rn.f32 	%f2552, %f2522, %f2536, %f2472;
	fma.rn.f32 	%f2553, %f2523, %f2529, %f2473;
	fma.rn.f32 	%f2554, %f2523, %f2530, %f2474;
	fma.rn.f32 	%f2555, %f2523, %f2531, %f2475;
	fma.rn.f32 	%f2556, %f2523, %f2532, %f2476;
	fma.rn.f32 	%f2557, %f2523, %f2533, %f2477;
	fma.rn.f32 	%f2558, %f2523, %f2534, %f2478;
	fma.rn.f32 	%f2559, %f2523, %f2535, %f2479;
	fma.rn.f32 	%f2560, %f2523, %f2536, %f2480;
	fma.rn.f32 	%f2561, %f2524, %f2529, %f2481;
	fma.rn.f32 	%f2562, %f2524, %f2530, %f2482;
	fma.rn.f32 	%f2563, %f2524, %f2531, %f2483;
	fma.rn.f32 	%f2564, %f2524, %f2532, %f2484;
	fma.rn.f32 	%f2565, %f2524, %f2533, %f2485;
	fma.rn.f32 	%f2566, %f2524, %f2534, %f2486;
	fma.rn.f32 	%f2567, %f2524, %f2535, %f2487;
	fma.rn.f32 	%f2568, %f2524, %f2536, %f2488;
	fma.rn.f32 	%f2569, %f2525, %f2529, %f2489;
	fma.rn.f32 	%f2570, %f2525, %f2530, %f2490;
	fma.rn.f32 	%f2571, %f2525, %f2531, %f2491;
	fma.rn.f32 	%f2572, %f2525, %f2532, %f2492;
	fma.rn.f32 	%f2573, %f2525, %f2533, %f2493;
	fma.rn.f32 	%f2574, %f2525, %f2534, %f2494;
	fma.rn.f32 	%f2575, %f2525, %f2535, %f2495;
	fma.rn.f32 	%f2576, %f2525, %f2536, %f2496;
	fma.rn.f32 	%f2577, %f2526, %f2529, %f2497;
	fma.rn.f32 	%f2578, %f2526, %f2530, %f2498;
	fma.rn.f32 	%f2579, %f2526, %f2531, %f2499;
	fma.rn.f32 	%f2580, %f2526, %f2532, %f2500;
	fma.rn.f32 	%f2581, %f2526, %f2533, %f2501;
	fma.rn.f32 	%f2582, %f2526, %f2534, %f2502;
	fma.rn.f32 	%f2583, %f2526, %f2535, %f2503;
	fma.rn.f32 	%f2584, %f2526, %f2536, %f2504;
	fma.rn.f32 	%f2585, %f2527, %f2529, %f2505;
	fma.rn.f32 	%f2586, %f2527, %f2530, %f2506;
	fma.rn.f32 	%f2587, %f2527, %f2531, %f2507;
	fma.rn.f32 	%f2588, %f2527, %f2532, %f2508;
	fma.rn.f32 	%f2589, %f2527, %f2533, %f2509;
	fma.rn.f32 	%f2590, %f2527, %f2534, %f2510;
	fma.rn.f32 	%f2591, %f2527, %f2535, %f2511;
	fma.rn.f32 	%f2592, %f2527, %f2536, %f2512;
	fma.rn.f32 	%f2593, %f2528, %f2529, %f2513;
	fma.rn.f32 	%f2594, %f2528, %f2530, %f2514;
	fma.rn.f32 	%f2595, %f2528, %f2531, %f2515;
	fma.rn.f32 	%f2596, %f2528, %f2532, %f2516;
	fma.rn.f32 	%f2597, %f2528, %f2533, %f2517;
	fma.rn.f32 	%f2598, %f2528, %f2534, %f2518;
	fma.rn.f32 	%f2599, %f2528, %f2535, %f2519;
	fma.rn.f32 	%f2600, %f2528, %f2536, %f2520;
	ld.shared.f32 	%f2601, [%r99+120];
	ld.shared.f32 	%f2602, [%r99+248];
	ld.shared.f32 	%f2603, [%r99+376];
	ld.shared.f32 	%f2604, [%r99+504];
	ld.shared.f32 	%f2605, [%r99+632];
	ld.shared.f32 	%f2606, [%r99+760];
	ld.shared.f32 	%f2607, [%r99+888];
	ld.shared.f32 	%f2608, [%r99+1016];
	ld.shared.f32 	%f2609, [%r103+120];
	ld.shared.f32 	%f2610, [%r103+248];
	ld.shared.f32 	%f2611, [%r103+376];
	ld.shared.f32 	%f2612, [%r103+504];
	ld.shared.f32 	%f2613, [%r103+632];
	ld.shared.f32 	%f2614, [%r103+760];
	ld.shared.f32 	%f2615, [%r103+888];
	ld.shared.f32 	%f2616, [%r103+1016];
	fma.rn.f32 	%f2617, %f2601, %f2609, %f2537;
	fma.rn.f32 	%f2618, %f2601, %f2610, %f2538;
	fma.rn.f32 	%f2619, %f2601, %f2611, %f2539;
	fma.rn.f32 	%f2620, %f2601, %f2612, %f2540;
	fma.rn.f32 	%f2621, %f2601, %f2613, %f2541;
	fma.rn.f32 	%f2622, %f2601, %f2614, %f2542;
	fma.rn.f32 	%f2623, %f2601, %f2615, %f2543;
	fma.rn.f32 	%f2624, %f2601, %f2616, %f2544;
	fma.rn.f32 	%f2625, %f2602, %f2609, %f2545;
	fma.rn.f32 	%f2626, %f2602, %f2610, %f2546;
	fma.rn.f32 	%f2627, %f2602, %f2611, %f2547;
	fma.rn.f32 	%f2628, %f2602, %f2612, %f2548;
	fma.rn.f32 	%f2629, %f2602, %f2613, %f2549;
	fma.rn.f32 	%f2630, %f2602, %f2614, %f2550;
	fma.rn.f32 	%f2631, %f2602, %f2615, %f2551;
	fma.rn.f32 	%f2632, %f2602, %f2616, %f2552;
	fma.rn.f32 	%f2633, %f2603, %f2609, %f2553;
	fma.rn.f32 	%f2634, %f2603, %f2610, %f2554;
	fma.rn.f32 	%f2635, %f2603, %f2611, %f2555;
	fma.rn.f32 	%f2636, %f2603, %f2612, %f2556;
	fma.rn.f32 	%f2637, %f2603, %f2613, %f2557;
	fma.rn.f32 	%f2638, %f2603, %f2614, %f2558;
	fma.rn.f32 	%f2639, %f2603, %f2615, %f2559;
	fma.rn.f32 	%f2640, %f2603, %f2616, %f2560;
	fma.rn.f32 	%f2641, %f2604, %f2609, %f2561;
	fma.rn.f32 	%f2642, %f2604, %f2610, %f2562;
	fma.rn.f32 	%f2643, %f2604, %f2611, %f2563;
	fma.rn.f32 	%f2644, %f2604, %f2612, %f2564;
	fma.rn.f32 	%f2645, %f2604, %f2613, %f2565;
	fma.rn.f32 	%f2646, %f2604, %f2614, %f2566;
	fma.rn.f32 	%f2647, %f2604, %f2615, %f2567;
	fma.rn.f32 	%f2648, %f2604, %f2616, %f2568;
	fma.rn.f32 	%f2649, %f2605, %f2609, %f2569;
	fma.rn.f32 	%f2650, %f2605, %f2610, %f2570;
	fma.rn.f32 	%f2651, %f2605, %f2611, %f2571;
	fma.rn.f32 	%f2652, %f2605, %f2612, %f2572;
	fma.rn.f32 	%f2653, %f2605, %f2613, %f2573;
	fma.rn.f32 	%f2654, %f2605, %f2614, %f2574;
	fma.rn.f32 	%f2655, %f2605, %f2615, %f2575;
	fma.rn.f32 	%f2656, %f2605, %f2616, %f2576;
	fma.rn.f32 	%f2657, %f2606, %f2609, %f2577;
	fma.rn.f32 	%f2658, %f2606, %f2610, %f2578;
	fma.rn.f32 	%f2659, %f2606, %f2611, %f2579;
	fma.rn.f32 	%f2660, %f2606, %f2612, %f2580;
	fma.rn.f32 	%f2661, %f2606, %f2613, %f2581;
	fma.rn.f32 	%f2662, %f2606, %f2614, %f2582;
	fma.rn.f32 	%f2663, %f2606, %f2615, %f2583;
	fma.rn.f32 	%f2664, %f2606, %f2616, %f2584;
	fma.rn.f32 	%f2665, %f2607, %f2609, %f2585;
	fma.rn.f32 	%f2666, %f2607, %f2610, %f2586;
	fma.rn.f32 	%f2667, %f2607, %f2611, %f2587;
	fma.rn.f32 	%f2668, %f2607, %f2612, %f2588;
	fma.rn.f32 	%f2669, %f2607, %f2613, %f2589;
	fma.rn.f32 	%f2670, %f2607, %f2614, %f2590;
	fma.rn.f32 	%f2671, %f2607, %f2615, %f2591;
	fma.rn.f32 	%f2672, %f2607, %f2616, %f2592;
	fma.rn.f32 	%f2673, %f2608, %f2609, %f2593;
	fma.rn.f32 	%f2674, %f2608, %f2610, %f2594;
	fma.rn.f32 	%f2675, %f2608, %f2611, %f2595;
	fma.rn.f32 	%f2676, %f2608, %f2612, %f2596;
	fma.rn.f32 	%f2677, %f2608, %f2613, %f2597;
	fma.rn.f32 	%f2678, %f2608, %f2614, %f2598;
	fma.rn.f32 	%f2679, %f2608, %f2615, %f2599;
	fma.rn.f32 	%f2680, %f2608, %f2616, %f2600;
	ld.shared.f32 	%f2681, [%r99+124];
	ld.shared.f32 	%f2682, [%r99+252];
	ld.shared.f32 	%f2683, [%r99+380];
	ld.shared.f32 	%f2684, [%r99+508];
	ld.shared.f32 	%f2685, [%r99+636];
	ld.shared.f32 	%f2686, [%r99+764];
	ld.shared.f32 	%f2687, [%r99+892];
	ld.shared.f32 	%f2688, [%r99+1020];
	ld.shared.f32 	%f2689, [%r103+124];
	ld.shared.f32 	%f2690, [%r103+252];
	ld.shared.f32 	%f2691, [%r103+380];
	ld.shared.f32 	%f2692, [%r103+508];
	ld.shared.f32 	%f2693, [%r103+636];
	ld.shared.f32 	%f2694, [%r103+764];
	ld.shared.f32 	%f2695, [%r103+892];
	ld.shared.f32 	%f2696, [%r103+1020];
	fma.rn.f32 	%f2872, %f2681, %f2689, %f2617;
	fma.rn.f32 	%f2871, %f2681, %f2690, %f2618;
	fma.rn.f32 	%f2870, %f2681, %f2691, %f2619;
	fma.rn.f32 	%f2869, %f2681, %f2692, %f2620;
	fma.rn.f32 	%f2868, %f2681, %f2693, %f2621;
	fma.rn.f32 	%f2867, %f2681, %f2694, %f2622;
	fma.rn.f32 	%f2866, %f2681, %f2695, %f2623;
	fma.rn.f32 	%f2865, %f2681, %f2696, %f2624;
	fma.rn.f32 	%f2864, %f2682, %f2689, %f2625;
	fma.rn.f32 	%f2863, %f2682, %f2690, %f2626;
	fma.rn.f32 	%f2862, %f2682, %f2691, %f2627;
	fma.rn.f32 	%f2861, %f2682, %f2692, %f2628;
	fma.rn.f32 	%f2860, %f2682, %f2693, %f2629;
	fma.rn.f32 	%f2859, %f2682, %f2694, %f2630;
	fma.rn.f32 	%f2858, %f2682, %f2695, %f2631;
	fma.rn.f32 	%f2857, %f2682, %f2696, %f2632;
	fma.rn.f32 	%f2856, %f2683, %f2689, %f2633;
	fma.rn.f32 	%f2855, %f2683, %f2690, %f2634;
	fma.rn.f32 	%f2854, %f2683, %f2691, %f2635;
	fma.rn.f32 	%f2853, %f2683, %f2692, %f2636;
	fma.rn.f32 	%f2852, %f2683, %f2693, %f2637;
	fma.rn.f32 	%f2851, %f2683, %f2694, %f2638;
	fma.rn.f32 	%f2850, %f2683, %f2695, %f2639;
	fma.rn.f32 	%f2849, %f2683, %f2696, %f2640;
	fma.rn.f32 	%f2848, %f2684, %f2689, %f2641;
	fma.rn.f32 	%f2847, %f2684, %f2690, %f2642;
	fma.rn.f32 	%f2846, %f2684, %f2691, %f2643;
	fma.rn.f32 	%f2845, %f2684, %f2692, %f2644;
	fma.rn.f32 	%f2844, %f2684, %f2693, %f2645;
	fma.rn.f32 	%f2843, %f2684, %f2694, %f2646;
	fma.rn.f32 	%f2842, %f2684, %f2695, %f2647;
	fma.rn.f32 	%f2841, %f2684, %f2696, %f2648;
	fma.rn.f32 	%f2840, %f2685, %f2689, %f2649;
	fma.rn.f32 	%f2839, %f2685, %f2690, %f2650;
	fma.rn.f32 	%f2838, %f2685, %f2691, %f2651;
	fma.rn.f32 	%f2837, %f2685, %f2692, %f2652;
	fma.rn.f32 	%f2836, %f2685, %f2693, %f2653;
	fma.rn.f32 	%f2835, %f2685, %f2694, %f2654;
	fma.rn.f32 	%f2834, %f2685, %f2695, %f2655;
	fma.rn.f32 	%f2833, %f2685, %f2696, %f2656;
	fma.rn.f32 	%f2832, %f2686, %f2689, %f2657;
	fma.rn.f32 	%f2831, %f2686, %f2690, %f2658;
	fma.rn.f32 	%f2830, %f2686, %f2691, %f2659;
	fma.rn.f32 	%f2829, %f2686, %f2692, %f2660;
	fma.rn.f32 	%f2828, %f2686, %f2693, %f2661;
	fma.rn.f32 	%f2827, %f2686, %f2694, %f2662;
	fma.rn.f32 	%f2826, %f2686, %f2695, %f2663;
	fma.rn.f32 	%f2825, %f2686, %f2696, %f2664;
	fma.rn.f32 	%f2873, %f2687, %f2689, %f2665;
	fma.rn.f32 	%f2874, %f2687, %f2690, %f2666;
	fma.rn.f32 	%f2875, %f2687, %f2691, %f2667;
	fma.rn.f32 	%f2876, %f2687, %f2692, %f2668;
	fma.rn.f32 	%f2877, %f2687, %f2693, %f2669;
	fma.rn.f32 	%f2878, %f2687, %f2694, %f2670;
	fma.rn.f32 	%f2879, %f2687, %f2695, %f2671;
	fma.rn.f32 	%f2880, %f2687, %f2696, %f2672;
	fma.rn.f32 	%f2881, %f2688, %f2689, %f2673;
	fma.rn.f32 	%f2882, %f2688, %f2690, %f2674;
	fma.rn.f32 	%f2883, %f2688, %f2691, %f2675;
	fma.rn.f32 	%f2884, %f2688, %f2692, %f2676;
	fma.rn.f32 	%f2885, %f2688, %f2693, %f2677;
	fma.rn.f32 	%f2886, %f2688, %f2694, %f2678;
	fma.rn.f32 	%f2887, %f2688, %f2695, %f2679;
	fma.rn.f32 	%f2888, %f2688, %f2696, %f2680;
	bar.sync 	0;
	add.s32 	%r427, %r427, 32;
	setp.lt.s32 	%p15, %r427, %r426;
	@%p15 bra 	$L__BB1_2;
$L__BB1_17:
	ld.param.u64 	%rd127, [_Z19linear_tiled_kernelPKfS0_S0_Pfiii_param_2];
	mov.u32 	%r104, %ctaid.x;
	shl.b32 	%r105, %r104, 7;
	mov.u32 	%r106, %tid.x;
	shl.b32 	%r107, %r106, 3;
	add.s32 	%r3, %r105, %r107;
	setp.ne.s64 	%p16, %rd127, 0;
	@%p16 bra 	$L__BB1_154;
	ld.param.u32 	%r285, [_Z19linear_tiled_kernelPKfS0_S0_Pfiii_param_4];
	mov.u32 	%r204, %ctaid.y;
	shl.b32 	%r205, %r204, 7;
	mov.u32 	%r206, %tid.y;
	shl.b32 	%r207, %r206, 3;
	add.s32 	%r4, %r205, %r207;
	setp.lt.s32 	%p89, %r4, %r285;
	@%p89 bra 	$L__BB1_138;
$L__BB1_19:
	ld.param.u32 	%r286, [_Z19linear_tiled_kernelPKfS0_S0_Pfiii_param_4];
	ld.param.u64 	%rd134, [_Z19linear_tiled_kernelPKfS0_S0_Pfiii_param_3];
	cvta.to.global.u64 	%rd1, %rd134;
	or.b32  	%r6, %r4, 1;
	setp.ge.s32 	%p98, %r6, %r286;
	@%p98 bra 	$L__BB1_36;
	ld.param.u32 	%r366, [_Z19linear_tiled_kernelPKfS0_S0_Pfiii_param_5];
	mul.lo.s32 	%r7, %r6, %r366;
	setp.ge.s32 	%p99, %r3, %r366;
	@%p99 bra 	$L__BB1_22;
	add.s32 	%r220, %r3, %r7;
	mul.wide.s32 	%rd83, %r220, 4;
	add.s64 	%rd84, %rd1, %rd83;
	st.global.f32 	[%rd84], %f2864;
$L__BB1_22:
	ld.param.u32 	%r367, [_Z19linear_tiled_kernelPKfS0_S0_Pfiii_param_5];
	add.s32 	%r221, %r3, 1;
	setp.ge.s32 	%p100, %r221, %r367;
	cvt.s64.s32 	%rd85, %r7;
	cvt.s64.s32 	%rd86, %r3;
	add.s64 	%rd87, %rd86, %rd85;
	shl.b64 	%rd88, %rd87, 2;
	add.s64 	%rd2, %rd1, %rd88;
	@%p100 bra 	$L__BB1_24;
	st.global.f32 	[%rd2+4], %f2863;
$L__BB1_24:
	ld.param.u32 	%r368, [_Z19linear_tiled_kernelPKfS0_S0_Pfiii_param_5];
	add.s32 	%r222, %r3, 2;
	setp.ge.s32 	%p101, %r222, %r368;
	@%p101 bra 	$L__BB1_26;
	st.global.f32 	[%rd2+8], %f2862;
$L__BB1_26:
	ld.param.u32 	%r369, [_Z19linear_tiled_kernelPKfS0_S0_Pfiii_param_5];
	add.s32 	%r223, %r3, 3;
	setp.ge.s32 	%p102, %r223, %r369;
	@%p102 bra 	$L__BB1_28;
	st.global.f32 	[%rd2+12], %f2861;
$L__BB1_28:
	ld.param.u32 	%r370, [_Z19linear_tiled_kernelPKfS0_S0_Pfiii_param_5];
	add.s32 	%r224, %r3, 4;
	setp.ge.s32 	%p103, %r224, %r370;
	@%p103 bra 	$L__BB1_30;
	st.global.f32 	[%rd2+16], %f2860;
$L__BB1_30:
	ld.param.u32 	%r371, [_Z19linear_tiled_kernelPKfS0_S0_Pfiii_param_5];
	add.s32 	%r225, %r3, 5;
	setp.ge.s32 	%p104, %r225, %r371;
	@%p104 bra 	$L__BB1_32;
	st.global.f32 	[%rd2+20], %f2859;
$L__BB1_32:
	ld.param.u32 	%r372, [_Z19linear_tiled_kernelPKfS0_S0_Pfiii_param_5];
	add.s32 	%r226, %r3, 6;
	setp.ge.s32 	%p105, %r226, %r372;
	@%p105 bra 	$L__BB1_34;
	st.global.f32 	[%rd2+24], %f2858;
$L__BB1_34:
	ld.param.u32 	%r373, [_Z19linear_tiled_kernelPKfS0_S0_Pfiii_param_5];
	add.s32 	%r227, %r3, 7;
	setp.ge.s32 	%p106, %r227, %r373;
	@%p106 bra 	$L__BB1_36;
	st.global.f32 	[%rd2+28], %f2857;
$L__BB1_36:
	ld.param.u32 	%r287, [_Z19linear_tiled_kernelPKfS0_S0_Pfiii_param_4];
	add.s32 	%r8, %r4, 2;
	setp.ge.s32 	%p107, %r8, %r287;
	@%p107 bra 	$L__BB1_53;
	ld.param.u32 	%r374, [_Z19linear_tiled_kernelPKfS0_S0_Pfiii_param_5];
	mul.lo.s32 	%r9, %r8, %r374;
	setp.ge.s32 	%p108, %r3, %r374;
	@%p108 bra 	$L__BB1_39;
	add.s32 	%r228, %r3, %r9;
	mul.wide.s32 	%rd89, %r228, 4;
	add.s64 	%rd90, %rd1, %rd89;
	st.global.f32 	[%rd90], %f2856;
$L__BB1_39:
	ld.param.u32 	%r375, [_Z19linear_tiled_kernelPKfS0_S0_Pfiii_param_5];
	add.s32 	%r229, %r3, 1;
	setp.ge.s32 	%p109, %r229, %r375;
	cvt.s64.s32 	%rd91, %r9;
	cvt.s64.s32 	%rd92, %r3;
	add.s64 	%rd93, %rd92, %rd91;
	shl.b64 	%rd94, %rd93, 2;
	add.s64 	%rd3, %rd1, %rd94;
	@%p109 bra 	$L__BB1_41;
	st.global.f32 	[%rd3+4], %f2855;
$L__BB1_41:
	ld.param.u32 	%r376, [_Z19linear_tiled_kernelPKfS0_S0_Pfiii_param_5];
	add.s32 	%r230, %r3, 2;
	setp.ge.s32 	%p110, %r230, %r376;
	@%p110 bra 	$L__BB1_43;
	st.global.f32 	[%rd3+8], %f2854;
$L__BB1_43:
	ld.param.u32 	%r377, [_Z19linear_tiled_kernelPKfS0_S0_Pfiii_param_5];
	add.s32 	%r231, %r3, 3;
	setp.ge.s32 	%p111, %r231, %r377;
	@%p111 bra 	$L__BB1_45;
	st.global.f32 	[%rd3+12], %f2853;
$L__BB1_45:
	ld.param.u32 	%r378, [_Z19linear_tiled_kernelPKfS0_S0_Pfiii_param_5];
	add.s32 	%r232, %r3, 4;
	setp.ge.s32 	%p112, %r232, %r378;
	@%p112 bra 	$L__BB1_47;
	st.global.f32 	[%rd3+16], %f2852;
$L__BB1_47:
	ld.param.u32 	%r379, [_Z19linear_tiled_kernelPKfS0_S0_Pfiii_param_5];
	add.s32 	%r233, %r3, 5;
	setp.ge.s32 	%p113, %r233, %r379;
	@%p113 bra 	$L__BB1_49;
	st.global.f32 	[%rd3+20], %f2851;
$L__BB1_49:
	ld.param.u32 	%r380, [_Z19linear_tiled_kernelPKfS0_S0_Pfiii_param_5];
	add.s32 	%r234, %r3, 6;
	setp.ge.s32 	%p114, %r234, %r380;
	@%p114 bra 	$L__BB1_51;
	st.global.f32 	[%rd3+24], %f2850;
$L__BB1_51:
	ld.param.u32 	%r381, [_Z19linear_tiled_kernelPKfS0_S0_Pfiii_param_5];
	add.s32 	%r235, %r3, 7;
	setp.ge.s32 	%p115, %r235, %r381;
	@%p115 bra 	$L__BB1_53;
	st.global.f32 	[%rd3+28], %f2849;
$L__BB1_53:
	ld.param.u32 	%r288, [_Z19linear_tiled_kernelPKfS0_S0_Pfiii_param_4];
	add.s32 	%r10, %r4, 3;
	setp.ge.s32 	%p116, %r10, %r288;
	@%p116 bra 	$L__BB1_70;
	ld.param.u32 	%r382, [_Z19linear_tiled_kernelPKfS0_S0_Pfiii_param_5];
	mul.lo.s32 	%r11, %r10, %r382;
	setp.ge.s32 	%p117, %r3, %r382;
	@%p117 bra 	$L__BB1_56;
	add.s32 	%r236, %r3, %r11;
	mul.wide.s32 	%rd95, %r236, 4;
	add.s64 	%rd96, %rd1, %rd95;
	st.global.f32 	[%rd96], %f2848;
$L__BB1_56:
	ld.param.u32 	%r383, [_Z19linear_tiled_kernelPKfS0_S0_Pfiii_param_5];
	add.s32 	%r237, %r3, 1;
	setp.ge.s32 	%p118, %r237, %r383;
	cvt.s64.s32 	%rd97, %r11;
	cvt.s64.s32 	%rd98, %r3;
	add.s64 	%rd99, %rd98, %rd97;
	shl.b64 	%rd100, %rd99, 2;
	add.s64 	%rd4, %rd1, %rd100;
	@%p118 bra 	$L__BB1_58;
	st.global.f32 	[%rd4+4], %f2847;
$L__BB1_58:
	ld.param.u32 	%r384, [_Z19linear_tiled_kernelPKfS0_S0_Pfiii_param_5];
	add.s32 	%r238, %r3, 2;
	setp.ge.s32 	%p119, %r238, %r384;
	@%p119 bra 	$L__BB1_60;
	st.global.f32 	[%rd4+8], %f2846;
$L__BB1_60:
	ld.param.u32 	%r385, [_Z19linear_tiled_kernelPKfS0_S0_Pfiii_param_5];
	add.s32 	%r239, %r3, 3;
	setp.ge.s32 	%p120, %r239, %r385;
	@%p120 bra 	$L__BB1_62;
	st.global.f32 	[%rd4+12], %f2845;
$L__BB1_62:
	ld.param.u32 	%r386, [_Z19linear_tiled_kernelPKfS0_S0_Pfiii_param_5];
	add.s32 	%r240, %r3, 4;
	setp.ge.s32 	%p121, %r240, %r386;
	@%p121 bra 	$L__BB1_64;
	st.global.f32 	[%rd4+16], %f2844;
$L__BB1_64:
	ld.param.u32 	%r387, [_Z19linear_tiled_kernelPKfS0_S0_Pfiii_param_5];
	add.s32 	%r241, %r3, 5;
	setp.ge.s32 	%p122, %r241, %r387;
	@%p122 bra 	$L__BB1_66;
	st.global.f32 	[%rd4+20], %f2843;
$L__BB1_66:
	ld.param.u32 	%r388, [_Z19linear_tiled_kernelPKfS0_S0_Pfiii_param_5];
	add.s32 	%r242, %r3, 6;
	setp.ge.s32 	%p123, %r242, %r388;
	@%p123 bra 	$L__BB1_68;
	st.global.f32 	[%rd4+24], %f2842;
$L__BB1_68:
	ld.param.u32 	%r389, [_Z19linear_tiled_kernelPKfS0_S0_Pfiii_param_5];
	add.s32 	%r243, %r3, 7;
	setp.ge.s32 	%p124, %r243, %r389;
	@%p124 bra 	$L__BB1_70;
	st.global.f32 	[%rd4+28], %f2841;
$L__BB1_70:
	ld.param.u32 	%r289, [_Z19linear_tiled_kernelPKfS0_S0_Pfiii_param_4];
	add.s32 	%r12, %r4, 4;
	setp.ge.s32 	%p125, %r12, %r289;
	@%p125 bra 	$L__BB1_87;
	ld.param.u32 	%r390, [_Z19linear_tiled_kernelPKfS0_S0_Pfiii_param_5];
	mul.lo.s32 	%r13, %r12, %r390;
	setp.ge.s32 	%p126, %r3, %r390;
	@%p126 bra 	$L__BB1_73;
	add.s32 	%r244, %r3, %r13;
	mul.wide.s32 	%rd101, %r244, 4;
	add.s64 	%rd102, %rd1, %rd101;
	st.global.f32 	[%rd102], %f2840;
$L__BB1_73:
	ld.param.u32 	%r391, [_Z19linear_tiled_kernelPKfS0_S0_Pfiii_param_5];
	add.s32 	%r245, %r3, 1;
	setp.ge.s32 	%p127, %r245, %r391;
	cvt.s64.s32 	%rd103, %r13;
	cvt.s64.s32 	%rd104, %r3;
	add.s64 	%rd105, %rd104, %rd103;
	shl.b64 	%rd106, %rd105, 2;
	add.s64 	%rd5, %rd1, %rd106;
	@%p127 bra 	$L__BB1_75;
	st.global.f32 	[%rd5+4], %f2839;
$L__BB1_75:
	ld.param.u32 	%r392, [_Z19linear_tiled_kernelPKfS0_S0_Pfiii_param_5];
	add.s32 	%r246, %r3, 2;
	setp.ge.s32 	%p128, %r246, %r392;
	@%p128 bra 	$L__BB1_77;
	st.global.f32 	[%rd5+8], %f2838;
$L__BB1_77:
	ld.param.u32 	%r393, [_Z19linear_tiled_kernelPKfS0_S0_Pfiii_param_5];
	add.s32 	%r247, %r3, 3;
	setp.ge.s32 	%p129, %r247, %r393;
	@%p129 bra 	$L__BB1_79;
	st.global.f32 	[%rd5+12], %f2837;
$L__BB1_79:
	ld.param.u32 	%r394, [_Z19linear_tiled_kernelPKfS0_S0_Pfiii_param_5];
	add.s32 	%r248, %r3, 4;
	setp.ge.s32 	%p130, %r248, %r394;
	@%p130 bra 	$L__BB1_81;
	st.global.f32 	[%rd5+16], %f2836;
$L__BB1_81:
	ld.param.u32 	%r395, [_Z19linear_tiled_kernelPKfS0_S0_Pfiii_param_5];
	add.s32 	%r249, %r3, 5;
	setp.ge.s32 	%p131, %r249, %r395;
	@%p131 bra 	$L__BB1_83;
	st.global.f32 	[%rd5+20], %f2835;
$L__BB1_83:
	ld.param.u32 	%r396, [_Z19linear_tiled_kernelPKfS0_S0_Pfiii_param_5];
	add.s32 	%r250, %r3, 6;
	setp.ge.s32 	%p132, %r250, %r396;
	@%p132 bra 	$L__BB1_85;
	st.global.f32 	[%rd5+24], %f2834;
$L__BB1_85:
	ld.param.u32 	%r397, [_Z19linear_tiled_kernelPKfS0_S0_Pfiii_param_5];
	add.s32 	%r251, %r3, 7;
	setp.ge.s32 	%p133, %r251, %r397;
	@%p133 bra 	$L__BB1_87;
	st.global.f32 	[%rd5+28], %f2833;
$L__BB1_87:
	ld.param.u32 	%r290, [_Z19linear_tiled_kernelPKfS0_S0_Pfiii_param_4];
	add.s32 	%r14, %r4, 5;
	setp.ge.s32 	%p134, %r14, %r290;
	@%p134 bra 	$L__BB1_104;
	ld.param.u32 	%r398, [_Z19linear_tiled_kernelPKfS0_S0_Pfiii_param_5];
	mul.lo.s32 	%r15, %r14, %r398;
	setp.ge.s32 	%p135, %r3, %r398;
	@%p135 bra 	$L__BB1_90;
	add.s32 	%r252, %r3, %r15;
	mul.wide.s32 	%rd107, %r252, 4;
	add.s64 	%rd108, %rd1, %rd107;
	st.global.f32 	[%rd108], %f2832;
$L__BB1_90:
	ld.param.u32 	%r399, [_Z19linear_tiled_kernelPKfS0_S0_Pfiii_param_5];
	add.s32 	%r253, %r3, 1;
	setp.ge.s32 	%p136, %r253, %r399;
	cvt.s64.s32 	%rd109, %r15;
	cvt.s64.s32 	%rd110, %r3;
	add.s64 	%rd111, %rd110, %rd109;
	shl.b64 	%rd112, %rd111, 2;
	add.s64 	%rd6, %rd1, %rd112;
	@%p136 bra 	$L__BB1_92;
	st.global.f32 	[%rd6+4], %f2831;
$L__BB1_92:
	ld.param.u32 	%r400, [_Z19linear_tiled_kernelPKfS0_S0_Pfiii_param_5];
	add.s32 	%r254, %r3, 2;
	setp.ge.s32 	%p137, %r254, %r400;
	@%p137 bra 	$L__BB1_94;
	st.global.f32 	[%rd6+8], %f2830;
$L__BB1_94:
	ld.param.u32 	%r401, [_Z19linear_tiled_kernelPKfS0_S0_Pfiii_param_5];
	add.s32 	%r255, %r3, 3;
	setp.ge.s32 	%p138, %r255, %r401;
	@%p138 bra 	$L__BB1_96;
	st.global.f32 	[%rd6+12], %f2829;
$L__BB1_96:
	ld.param.u32 	%r402, [_Z19linear_tiled_kernelPKfS0_S0_Pfiii_param_5];
	add.s32 	%r256, %r3, 4;
	setp.ge.s32 	%p139, %r256, %r402;
	@%p139 bra 	$L__BB1_98;
	st.global.f32 	[%rd6+16], %f2828;
$L__BB1_98:
	ld.param.u32 	%r403, [_Z19linear_tiled_kernelPKfS0_S0_Pfiii_param_5];
	add.s32 	%r257, %r3, 5;
	setp.ge.s32 	%p140, %r257, %r403;
	@%p140 bra 	$L__BB1_100;
	st.global.f32 	[%rd6+20], %f2827;
$L__BB1_100:
	ld.param.u32 	%r404, [_Z19linear_tiled_kernelPKfS0_S0_Pfiii_param_5];
	add.s32 	%r258, %r3, 6;
	setp.ge.s32 	%p141, %r258, %r404;
	@%p141 bra 	$L__BB1_102;
	st.global.f32 	[%rd6+24], %f2826;
$L__BB1_102:
	ld.param.u32 	%r405, [_Z19linear_tiled_kernelPKfS0_S0_Pfiii_param_5];
	add.s32 	%r259, %r3, 7;
	setp.ge.s32 	%p142, %r259, %r405;
	@%p142 bra 	$L__BB1_104;
	st.global.f32 	[%rd6+28], %f2825;
$L__BB1_104:
	ld.param.u32 	%r291, [_Z19linear_tiled_kernelPKfS0_S0_Pfiii_param_4];
	add.s32 	%r16, %r4, 6;
	setp.ge.s32 	%p143, %r16, %r291;
	@%p143 bra 	$L__BB1_121;
	ld.param.u32 	%r406, [_Z19linear_tiled_kernelPKfS0_S0_Pfiii_param_5];
	mul.lo.s32 	%r17, %r16, %r406;
	setp.ge.s32 	%p144, %r3, %r406;
	@%p144 bra 	$L__BB1_107;
	add.s32 	%r260, %r3, %r17;
	mul.wide.s32 	%rd113, %r260, 4;
	add.s64 	%rd114, %rd1, %rd113;
	st.global.f32 	[%rd114], %f2873;
$L__BB1_107:
	ld.param.u32 	%r407, [_Z19linear_tiled_kernelPKfS0_S0_Pfiii_param_5];
	add.s32 	%r261, %r3, 1;
	setp.ge.s32 	%p145, %r261, %r407;
	cvt.s64.s32 	%rd115, %r17;
	cvt.s64.s32 	%rd116, %r3;
	add.s64 	%rd117, %rd116, %rd115;
	shl.b64 	%rd118, %rd117, 2;
	add.s64 	%rd7, %rd1, %rd118;
	@%p145 bra 	$L__BB1_109;
	st.global.f32 	[%rd7+4], %f2874;
$L__BB1_109:
	ld.param.u32 	%r408, [_Z19linear_tiled_kernelPKfS0_S0_Pfiii_param_5];
	add.s32 	%r262, %r3, 2;
	setp.ge.s32 	%p146, %r262, %r408;
	@%p146 bra 	$L__BB1_111;
	st.global.f32 	[%rd7+8], %f2875;
$L__BB1_111:
	ld.param.u32 	%r409, [_Z19linear_tiled_kernelPKfS0_S0_Pfiii_param_5];
	add.s32 	%r263, %r3, 3;
	setp.ge.s32 	%p147, %r263, %r409;
	@%p147 bra 	$L__BB1_113;
	st.global.f32 	[%rd7+12], %f2876;
$L__BB1_113:
	ld.param.u32 	%r410, [_Z19linear_tiled_kernelPKfS0_S0_Pfiii_param_5];
	add.s32 	%r264, %r3, 4;
	setp.ge.s32 	%p148, %r264, %r410;
	@%p148 bra 	$L__BB1_115;
	st.global.f32 	[%rd7+16], %f2877;
$L__BB1_115:
	ld.param.u32 	%r411, [_Z19linear_tiled_kernelPKfS0_S0_Pfiii_param_5];
	add.s32 	%r265, %r3, 5;
	setp.ge.s32 	%p149, %r265, %r411;
	@%p149 bra 	$L__BB1_117;
	st.global.f32 	[%rd7+20], %f2878;
$L__BB1_117:
	ld.param.u32 	%r412, [_Z19linear_tiled_kernelPKfS0_S0_Pfiii_param_5];
	add.s32 	%r266, %r3, 6;
	setp.ge.s32 	%p150, %r266, %r412;
	@%p150 bra 	$L__BB1_119;
	st.global.f32 	[%rd7+24], %f2879;
$L__BB1_119:
	ld.param.u32 	%r413, [_Z19linear_tiled_kernelPKfS0_S0_Pfiii_param_5];
	add.s32 	%r267, %r3, 7;
	setp.ge.s32 	%p151, %r267, %r413;
	@%p151 bra 	$L__BB1_121;
	st.global.f32 	[%rd7+28], %f2880;
$L__BB1_121:
	ld.param.u32 	%r292, [_Z19linear_tiled_kernelPKfS0_S0_Pfiii_param_4];
	add.s32 	%r18, %r4, 7;
	setp.ge.s32 	%p152, %r18, %r292;
	@%p152 bra 	$L__BB1_290;
	ld.param.u32 	%r414, [_Z19linear_tiled_kernelPKfS0_S0_Pfiii_param_5];
	mul.lo.s32 	%r19, %r18, %r414;
	setp.ge.s32 	%p153, %r3, %r414;
	@%p153 bra 	$L__BB1_124;
	add.s32 	%r268, %r3, %r19;
	mul.wide.s32 	%rd119, %r268, 4;
	add.s64 	%rd120, %rd1, %rd119;
	st.global.f32 	[%rd120], %f2881;
$L__BB1_124:
	ld.param.u32 	%r415, [_Z19linear_tiled_kernelPKfS0_S0_Pfiii_param_5];
	add.s32 	%r269, %r3, 1;
	setp.ge.s32 	%p154, %r269, %r415;
	cvt.s64.s32 	%rd121, %r19;
	cvt.s64.s32 	%rd122, %r3;
	add.s64 	%rd123, %rd122, %rd121;
	shl.b64 	%rd124, %rd123, 2;
	add.s64 	%rd8, %rd1, %rd124;
	@%p154 bra 	$L__BB1_126;
	st.global.f32 	[%rd8+4], %f2882;
$L__BB1_126:
	ld.param.u32 	%r416, [_Z19linear_tiled_kernelPKfS0_S0_Pfiii_param_5];
	add.s32 	%r270, %r3, 2;
	setp.ge.s32 	%p155, %r270, %r416;
	@%p155 bra 	$L__BB1_128;
	st.global.f32 	[%rd8+8], %f2883;
$L__BB1_128:
	ld.param.u32 	%r417, [_Z19linear_tiled_kernelPKfS0_S0_Pfiii_param_5];
	add.s32 	%r271, %r3, 3;
	setp.ge.s32 	%p156, %r271, %r417;
	@%p156 bra 	$L__BB1_130;
	st.global.f32 	[%rd8+12], %f2884;
$L__BB1_130:
	ld.param.u32 	%r418, [_Z19linear_tiled_kernelPKfS0_S0_Pfiii_param_5];
	add.s32 	%r272, %r3, 4;
	setp.ge.s32 	%p157, %r272, %r418;
	@%p157 bra 	$L__BB1_132;
	st.global.f32 	[%rd8+16], %f2885;
$L__BB1_132:
	ld.param.u32 	%r419, [_Z19linear_tiled_kernelPKfS0_S0_Pfiii_param_5];
	add.s32 	%r273, %r3, 5;
	setp.ge.s32 	%p158, %r273, %r419;
	@%p158 bra 	$L__BB1_134;
	st.global.f32 	[%rd8+20], %f2886;
$L__BB1_134:
	ld.param.u32 	%r420, [_Z19linear_tiled_kernelPKfS0_S0_Pfiii_param_5];
	add.s32 	%r274, %r3, 6;
	setp.ge.s32 	%p159, %r274, %r420;
	@%p159 bra 	$L__BB1_136;
	st.global.f32 	[%rd8+24], %f2887;
$L__BB1_136:
	ld.param.u32 	%r421, [_Z19linear_tiled_kernelPKfS0_S0_Pfiii_param_5];
	add.s32 	%r275, %r3, 7;
	setp.ge.s32 	%p160, %r275, %r421;
	@%p160 bra 	$L__BB1_290;
	st.global.f32 	[%rd8+28], %f2888;
	bra.uni 	$L__BB1_290;
$L__BB1_138:
	ld.param.u32 	%r358, [_Z19linear_tiled_kernelPKfS0_S0_Pfiii_param_5];
	mul.lo.s32 	%r20, %r4, %r358;
	setp.ge.s32 	%p90, %r3, %r358;
	@%p90 bra 	$L__BB1_140;
	ld.param.u64 	%rd132, [_Z19linear_tiled_kernelPKfS0_S0_Pfiii_param_3];
	add.s32 	%r208, %r3, %r20;
	cvta.to.global.u64 	%rd75, %rd132;
	mul.wide.s32 	%rd76, %r208, 4;
	add.s64 	%rd77, %rd75, %rd76;
	st.global.f32 	[%rd77], %f2872;
$L__BB1_140:
	ld.param.u32 	%r359, [_Z19linear_tiled_kernelPKfS0_S0_Pfiii_param_5];
	ld.param.u64 	%rd133, [_Z19linear_tiled_kernelPKfS0_S0_Pfiii_param_3];
	add.s32 	%r209, %r3, 1;
	setp.ge.s32 	%p91, %r209, %r359;
	cvt.s64.s32 	%rd78, %r20;
	cvt.s64.s32 	%rd79, %r3;
	add.s64 	%rd80, %rd79, %rd78;
	cvta.to.global.u64 	%rd81, %rd133;
	shl.b64 	%rd82, %rd80, 2;
	add.s64 	%rd9, %rd81, %rd82;
	@%p91 bra 	$L__BB1_142;
	st.global.f32 	[%rd9+4], %f2871;
$L__BB1_142:
	ld.param.u32 	%r360, [_Z19linear_tiled_kernelPKfS0_S0_Pfiii_param_5];
	add.s32 	%r210, %r3, 2;
	setp.ge.s32 	%p92, %r210, %r360;
	@%p92 bra 	$L__BB1_144;
	st.global.f32 	[%rd9+8], %f2870;
$L__BB1_144:
	ld.param.u32 	%r361, [_Z19linear_tiled_kernelPKfS0_S0_Pfiii_param_5];
	add.s32 	%r211, %r3, 3;
	setp.ge.s32 	%p93, %r211, %r361;
	@%p93 bra 	$L__BB1_146;
	st.global.f32 	[%rd9+12], %f2869;
$L__BB1_146:
	ld.param.u32 	%r362, [_Z19linear_tiled_kernelPKfS0_S0_Pfiii_param_5];
	add.s32 	%r212, %r3, 4;
	setp.ge.s32 	%p94, %r212, %r362;
	@%p94 bra 	$L__BB1_148;
	st.global.f32 	[%rd9+16], %f2868;
$L__BB1_148:
	ld.param.u32 	%r363, [_Z19linear_tiled_kernelPKfS0_S0_Pfiii_param_5];
	add.s32 	%r213, %r3, 5;
	setp.ge.s32 	%p95, %r213, %r363;
	@%p95 bra 	$L__BB1_150;
	st.global.f32 	[%rd9+20], %f2867;
$L__BB1_150:
	ld.param.u32 	%r364, [_Z19linear_tiled_kernelPKfS0_S0_Pfiii_param_5];
	add.s32 	%r214, %r3, 6;
	setp.ge.s32 	%p96, %r214, %r364;
	@%p96 bra 	$L__BB1_152;
	st.global.f32 	[%rd9+24], %f2866;
$L__BB1_152:
	ld.param.u32 	%r365, [_Z19linear_tiled_kernelPKfS0_S0_Pfiii_param_5];
	add.s32 	%r215, %r3, 7;
	setp.ge.s32 	%p97, %r215, %r365;
	@%p97 bra 	$L__BB1_19;
	st.global.f32 	[%rd9+28], %f2865;
	bra.uni 	$L__BB1_19;
$L__BB1_154:
	ld.param.u32 	%r277, [_Z19linear_tiled_kernelPKfS0_S0_Pfiii_param_4];
	ld.param.u64 	%rd128, [_Z19linear_tiled_kernelPKfS0_S0_Pfiii_param_2];
	mov.u32 	%r108, %ctaid.y;
	shl.b32 	%r109, %r108, 7;
	mov.u32 	%r110, %tid.y;
	shl.b32 	%r111, %r110, 3;
	add.s32 	%r112, %r109, %r111;
	setp.ge.s32 	%p17, %r112, %r277;
	cvt.s64.s32 	%rd10, %r3;
	cvta.to.global.u64 	%rd31, %rd128;
	mul.wide.s32 	%rd32, %r3, 4;
	add.s64 	%rd11, %rd31, %rd32;
	@%p17 bra 	$L__BB1_171;
	ld.param.u32 	%r294, [_Z19linear_tiled_kernelPKfS0_S0_Pfiii_param_5];
	mul.lo.s32 	%r42, %r112, %r294;
	setp.ge.s32 	%p18, %r3, %r294;
	@%p18 bra 	$L__BB1_157;
	ld.param.u64 	%rd129, [_Z19linear_tiled_kernelPKfS0_S0_Pfiii_param_3];
	ld.global.nc.f32 	%f2697, [%rd11];
	add.f32 	%f2698, %f2872, %f2697;
	add.s32 	%r123, %r3, %r42;
	cvta.to.global.u64 	%rd33, %rd129;
	mul.wide.s32 	%rd34, %r123, 4;
	add.s64 	%rd35, %rd33, %rd34;
	st.global.f32 	[%rd35], %f2698;
$L__BB1_157:
	ld.param.u32 	%r295, [_Z19linear_tiled_kernelPKfS0_S0_Pfiii_param_5];
	ld.param.u64 	%rd130, [_Z19linear_tiled_kernelPKfS0_S0_Pfiii_param_3];
	or.b32  	%r129, %r3, 1;
	setp.ge.s32 	%p19, %r129, %r295;
	cvt.s64.s32 	%rd36, %r42;
	add.s64 	%rd37, %rd10, %rd36;
	cvta.to.global.u64 	%rd38, %rd130;
	shl.b64 	%rd39, %rd37, 2;
	add.s64 	%rd12, %rd38, %rd39;
	@%p19 bra 	$L__BB1_159;
	ld.global.nc.f32 	%f2699, [%rd11+4];
	add.f32 	%f2700, %f2871, %f2699;
	st.global.f32 	[%rd12+4], %f2700;
$L__BB1_159:
	ld.param.u32 	%r296, [_Z19linear_tiled_kernelPKfS0_S0_Pfiii_param_5];
	or.b32  	%r134, %r3, 2;
	setp.ge.s32 	%p20, %r134, %r296;
	@%p20 bra 	$L__BB1_161;
	ld.global.nc.f32 	%f2701, [%rd11+8];
	add.f32 	%f2702, %f2870, %f2701;
	st.global.f32 	[%rd12+8], %f2702;
$L__BB1_161:
	ld.param.u32 	%r297, [_Z19linear_tiled_kernelPKfS0_S0_Pfiii_param_5];
	add.s32 	%r135, %r3, 3;
	setp.ge.s32 	%p21, %r135, %r297;
	@%p21 bra 	$L__BB1_163;
	ld.global.nc.f32 	%f2703, [%rd11+12];
	add.f32 	%f2704, %f2869, %f2703;
	st.global.f32 	[%rd12+12], %f2704;
$L__BB1_163:
	ld.param.u32 	%r298, [_Z19linear_tiled_kernelPKfS0_S0_Pfiii_param_5];
	add.s32 	%r136, %r3, 4;
	setp.ge.s32 	%p22, %r136, %r298;
	@%p22 bra 	$L__BB1_165;
	ld.global.nc.f32 	%f2705, [%rd11+16];
	add.f32 	%f2706, %f2868, %f2705;
	st.global.f32 	[%rd12+16], %f2706;
$L__BB1_165:
	ld.param.u32 	%r299, [_Z19linear_tiled_kernelPKfS0_S0_Pfiii_param_5];
	add.s32 	%r137, %r3, 5;
	setp.ge.s32 	%p23, %r137, %r299;
	@%p23 bra 	$L__BB1_167;
	ld.global.nc.f32 	%f2707, [%rd11+20];
	add.f32 	%f2708, %f2867, %f2707;
	st.global.f32 	[%rd12+20], %f2708;
$L__BB1_167:
	ld.param.u32 	%r300, [_Z19linear_tiled_kernelPKfS0_S0_Pfiii_param_5];
	add.s32 	%r138, %r3, 6;
	setp.ge.s32 	%p24, %r138, %r300;
	@%p24 bra 	$L__BB1_169;
	ld.global.nc.f32 	%f2709, [%rd11+24];
	add.f32 	%f2710, %f2866, %f2709;
	st.global.f32 	[%rd12+24], %f2710;
$L__BB1_169:
	ld.param.u32 	%r301, [_Z19linear_tiled_kernelPKfS0_S0_Pfiii_param_5];
	add.s32 	%r139, %r3, 7;
	setp.ge.s32 	%p25, %r139, %r301;
	@%p25 bra 	$L__BB1_171;
	ld.global.nc.f32 	%f2711, [%rd11+28];
	add.f32 	%f2712, %f2865, %f2711;
	st.global.f32 	[%rd12+28], %f2712;
$L__BB1_171:
	ld.param.u32 	%r278, [_Z19linear_tiled_kernelPKfS0_S0_Pfiii_param_4];
	ld.param.u64 	%rd131, [_Z19linear_tiled_kernelPKfS0_S0_Pfiii_param_3];
	cvta.to.global.u64 	%rd13, %rd131;
	or.b32  	%r46, %r112, 1;
	setp.ge.s32 	%p26, %r46, %r278;
	@%p26 bra 	$L__BB1_188;
	ld.param.u32 	%r302, [_Z19linear_tiled_kernelPKfS0_S0_Pfiii_param_5];
	mul.lo.s32 	%r47, %r46, %r302;
	setp.ge.s32 	%p27, %r3, %r302;
	@%p27 bra 	$L__BB1_174;
	ld.global.nc.f32 	%f2713, [%rd11];
	add.f32 	%f2714, %f2864, %f2713;
	add.s32 	%r148, %r3, %r47;
	mul.wide.s32 	%rd40, %r148, 4;
	add.s64 	%rd41, %rd13, %rd40;
	st.global.f32 	[%rd41], %f2714;
$L__BB1_174:
	ld.param.u32 	%r303, [_Z19linear_tiled_kernelPKfS0_S0_Pfiii_param_5];
	add.s32 	%r149, %r3, 1;
	setp.ge.s32 	%p28, %r149, %r303;
	cvt.s64.s32 	%rd42, %r47;
	add.s64 	%rd43, %rd10, %rd42;
	shl.b64 	%rd44, %rd43, 2;
	add.s64 	%rd14, %rd13, %rd44;
	@%p28 bra 	$L__BB1_176;
	ld.global.nc.f32 	%f2715, [%rd11+4];
	add.f32 	%f2716, %f2863, %f2715;
	st.global.f32 	[%rd14+4], %f2716;
$L__BB1_176:
	ld.param.u32 	%r304, [_Z19linear_tiled_kernelPKfS0_S0_Pfiii_param_5];
	add.s32 	%r150, %r3, 2;
	setp.ge.s32 	%p29, %r150, %r304;
	@%p29 bra 	$L__BB1_178;
	ld.global.nc.f32 	%f2717, [%rd11+8];
	add.f32 	%f2718, %f2862, %f2717;
	st.global.f32 	[%rd14+8], %f2718;
$L__BB1_178:
	ld.param.u32 	%r305, [_Z19linear_tiled_kernelPKfS0_S0_Pfiii_param_5];
	add.s32 	%r151, %r3, 3;
	setp.ge.s32 	%p30, %r151, %r305;
	@%p30 bra 	$L__BB1_180;
	ld.global.nc.f32 	%f2719, [%rd11+12];
	add.f32 	%f2720, %f2861, %f2719;
	st.global.f32 	[%rd14+12], %f2720;
$L__BB1_180:
	ld.param.u32 	%r306, [_Z19linear_tiled_kernelPKfS0_S0_Pfiii_param_5];
	add.s32 	%r152, %r3, 4;
	setp.ge.s32 	%p31, %r152, %r306;
	@%p31 bra 	$L__BB1_182;
	ld.global.nc.f32 	%f2721, [%rd11+16];
	add.f32 	%f2722, %f2860, %f2721;
	st.global.f32 	[%rd14+16], %f2722;
$L__BB1_182:
	ld.param.u32 	%r307, [_Z19linear_tiled_kernelPKfS0_S0_Pfiii_param_5];
	add.s32 	%r153, %r3, 5;
	setp.ge.s32 	%p32, %r153, %r307;
	@%p32 bra 	$L__BB1_184;
	ld.global.nc.f32 	%f2723, [%rd11+20];
	add.f32 	%f2724, %f2859, %f2723;
	st.global.f32 	[%rd14+20], %f2724;
$L__BB1_184:
	ld.param.u32 	%r308, [_Z19linear_tiled_kernelPKfS0_S0_Pfiii_param_5];
	add.s32 	%r154, %r3, 6;
	setp.ge.s32 	%p33, %r154, %r308;
	@%p33 bra 	$L__BB1_186;
	ld.global.nc.f32 	%f2725, [%rd11+24];
	add.f32 	%f2726, %f2858, %f2725;
	st.global.f32 	[%rd14+24], %f2726;
$L__BB1_186:
	ld.param.u32 	%r309, [_Z19linear_tiled_kernelPKfS0_S0_Pfiii_param_5];
	add.s32 	%r155, %r3, 7;
	setp.ge.s32 	%p34, %r155, %r309;
	@%p34 bra 	$L__BB1_188;
	ld.global.nc.f32 	%f2727, [%rd11+28];
	add.f32 	%f2728, %f2857, %f2727;
	st.global.f32 	[%rd14+28], %f2728;
$L__BB1_188:
	ld.param.u32 	%r279, [_Z19linear_tiled_kernelPKfS0_S0_Pfiii_param_4];
	add.s32 	%r48, %r112, 2;
	setp.ge.s32 	%p35, %r48, %r279;
	@%p35 bra 	$L__BB1_205;
	ld.param.u32 	%r310, [_Z19linear_tiled_kernelPKfS0_S0_Pfiii_param_5];
	mul.lo.s32 	%r49, %r48, %r310;
	setp.ge.s32 	%p36, %r3, %r310;
	@%p36 bra 	$L__BB1_191;
	ld.global.nc.f32 	%f2729, [%rd11];
	add.f32 	%f2730, %f2856, %f2729;
	add.s32 	%r156, %r3, %r49;
	mul.wide.s32 	%rd45, %r156, 4;
	add.s64 	%rd46, %rd13, %rd45;
	st.global.f32 	[%rd46], %f2730;
$L__BB1_191:
	ld.param.u32 	%r311, [_Z19linear_tiled_kernelPKfS0_S0_Pfiii_param_5];
	add.s32 	%r157, %r3, 1;
	setp.ge.s32 	%p37, %r157, %r311;
	cvt.s64.s32 	%rd47, %r49;
	add.s64 	%rd48, %rd10, %rd47;
	shl.b64 	%rd49, %rd48, 2;
	add.s64 	%rd15, %rd13, %rd49;
	@%p37 bra 	$L__BB1_193;
	ld.global.nc.f32 	%f2731, [%rd11+4];
	add.f32 	%f2732, %f2855, %f2731;
	st.global.f32 	[%rd15+4], %f2732;
$L__BB1_193:
	ld.param.u32 	%r312, [_Z19linear_tiled_kernelPKfS0_S0_Pfiii_param_5];
	add.s32 	%r158, %r3, 2;
	setp.ge.s32 	%p38, %r158, %r312;
	@%p38 bra 	$L__BB1_195;
	ld.global.nc.f32 	%f2733, [%rd11+8];
	add.f32 	%f2734, %f2854, %f2733;
	st.global.f32 	[%rd15+8], %f2734;
$L__BB1_195:
	ld.param.u32 	%r313, [_Z19linear_tiled_kernelPKfS0_S0_Pfiii_param_5];
	add.s32 	%r159, %r3, 3;
	setp.ge.s32 	%p39, %r159, %r313;
	@%p39 bra 	$L__BB1_197;
	ld.global.nc.f32 	%f2735, [%rd11+12];
	add.f32 	%f2736, %f2853, %f2735;
	st.global.f32 	[%rd15+12], %f2736;
$L__BB1_197:
	ld.param.u32 	%r314, [_Z19linear_tiled_kernelPKfS0_S0_Pfiii_param_5];
	add.s32 	%r160, %r3, 4;
	setp.ge.s32 	%p40, %r160, %r314;
	@%p40 bra 	$L__BB1_199;
	ld.global.nc.f32 	%f2737, [%rd11+16];
	add.f32 	%f2738, %f2852, %f2737;
	st.global.f32 	[%rd15+16], %f2738;
$L__BB1_199:
	ld.param.u32 	%r315, [_Z19linear_tiled_kernelPKfS0_S0_Pfiii_param_5];
	add.s32 	%r161, %r3, 5;
	setp.ge.s32 	%p41, %r161, %r315;
	@%p41 bra 	$L__BB1_201;
	ld.global.nc.f32 	%f2739, [%rd11+20];
	add.f32 	%f2740, %f2851, %f2739;
	st.global.f32 	[%rd15+20], %f2740;
$L__BB1_201:
	ld.param.u32 	%r316, [_Z19linear_tiled_kernelPKfS0_S0_Pfiii_param_5];
	add.s32 	%r162, %r3, 6;
	setp.ge.s32 	%p42, %r162, %r316;
	@%p42 bra 	$L__BB1_203;
	ld.global.nc.f32 	%f2741, [%rd11+24];
	add.f32 	%f2742, %f2850, %f2741;
	st.global.f32 	[%rd15+24], %f2742;
$L__BB1_203:
	ld.param.u32 	%r317, [_Z19linear_tiled_kernelPKfS0_S0_Pfiii_param_5];
	add.s32 	%r163, %r3, 7;
	setp.ge.s32 	%p43, %r163, %r317;
	@%p43 bra 	$L__BB1_205;
	ld.global.nc.f32 	%f2743, [%rd11+28];
	add.f32 	%f2744, %f2849, %f2743;
	st.global.f32 	[%rd15+28], %f2744;
$L__BB1_205:
	ld.param.u32 	%r280, [_Z19linear_tiled_kernelPKfS0_S0_Pfiii_param_4];
	add.s32 	%r50, %r112, 3;
	setp.ge.s32 	%p44, %r50, %r280;
	@%p44 bra 	$L__BB1_222;
	ld.param.u32 	%r318, [_Z19linear_tiled_kernelPKfS0_S0_Pfiii_param_5];
	mul.lo.s32 	%r51, %r50, %r318;
	setp.ge.s32 	%p45, %r3, %r318;
	@%p45 bra 	$L__BB1_208;
	ld.global.nc.f32 	%f2745, [%rd11];
	add.f32 	%f2746, %f2848, %f2745;
	add.s32 	%r164, %r3, %r51;
	mul.wide.s32 	%rd50, %r164, 4;
	add.s64 	%rd51, %rd13, %rd50;
	st.global.f32 	[%rd51], %f2746;
$L__BB1_208:
	ld.param.u32 	%r319, [_Z19linear_tiled_kernelPKfS0_S0_Pfiii_param_5];
	add.s32 	%r165, %r3, 1;
	setp.ge.s32 	%p46, %r165, %r319;
	cvt.s64.s32 	%rd52, %r51;
	add.s64 	%rd53, %rd10, %rd52;
	shl.b64 	%rd54, %rd53, 2;
	add.s64 	%rd16, %rd13, %rd54;
	@%p46 bra 	$L__BB1_210;
	ld.global.nc.f32 	%f2747, [%rd11+4];
	add.f32 	%f2748, %f2847, %f2747;
	st.global.f32 	[%rd16+4], %f2748;
$L__BB1_210:
	ld.param.u32 	%r320, [_Z19linear_tiled_kernelPKfS0_S0_Pfiii_param_5];
	add.s32 	%r166, %r3, 2;
	setp.ge.s32 	%p47, %r166, %r320;
	@%p47 bra 	$L__BB1_212;
	ld.global.nc.f32 	%f2749, [%rd11+8];
	add.f32 	%f2750, %f2846, %f2749;
	st.global.f32 	[%rd16+8], %f2750;
$L__BB1_212:
	ld.param.u32 	%r321, [_Z19linear_tiled_kernelPKfS0_S0_Pfiii_param_5];
	add.s32 	%r167, %r3, 3;
	setp.ge.s32 	%p48, %r167, %r321;
	@%p48 bra 	$L__BB1_214;
	ld.global.nc.f32 	%f2751, [%rd11+12];
	add.f32 	%f2752, %f2845, %f2751;
	st.global.f32 	[%rd16+12], %f2752;
$L__BB1_214:
	ld.param.u32 	%r322, [_Z19linear_tiled_kernelPKfS0_S0_Pfiii_param_5];
	add.s32 	%r168, %r3, 4;
	setp.ge.s32 	%p49, %r168, %r322;
	@%p49 bra 	$L__BB1_216;
	ld.global.nc.f32 	%f2753, [%rd11+16];
	add.f32 	%f2754, %f2844, %f2753;
	st.global.f32 	[%rd16+16], %f2754;
$L__BB1_216:
	ld.param.u32 	%r323, [_Z19linear_tiled_kernelPKfS0_S0_Pfiii_param_5];
	add.s32 	%r169, %r3, 5;
	setp.ge.s32 	%p50, %r169, %r323;
	@%p50 bra 	$L__BB1_218;
	ld.global.nc.f32 	%f2755, [%rd11+20];
	add.f32 	%f2756, %f2843, %f2755;
	st.global.f32 	[%rd16+20], %f2756;
$L__BB1_218:
	ld.param.u32 	%r324, [_Z19linear_tiled_kernelPKfS0_S0_Pfiii_param_5];
	add.s32 	%r170, %r3, 6;
	setp.ge.s32 	%p51, %r170, %r324;
	@%p51 bra 	$L__BB1_220;
	ld.global.nc.f32 	%f2757, [%rd11+24];
	add.f32 	%f2758, %f2842, %f2757;
	st.global.f32 	[%rd16+24], %f2758;
$L__BB1_220:
	ld.param.u32 	%r325, [_Z19linear_tiled_kernelPKfS0_S0_Pfiii_param_5];
	add.s32 	%r171, %r3, 7;
	setp.ge.s32 	%p52, %r171, %r325;
	@%p52 bra 	$L__BB1_222;
	ld.global.nc.f32 	%f2759, [%rd11+28];
	add.f32 	%f2760, %f2841, %f2759;
	st.global.f32 	[%rd16+28], %f2760;
$L__BB1_222:
	ld.param.u32 	%r281, [_Z19linear_tiled_kernelPKfS0_S0_Pfiii_param_4];
	add.s32 	%r52, %r112, 4;
	setp.ge.s32 	%p53, %r52, %r281;
	@%p53 bra 	$L__BB1_239;
	ld.param.u32 	%r326, [_Z19linear_tiled_kernelPKfS0_S0_Pfiii_param_5];
	mul.lo.s32 	%r53, %r52, %r326;
	setp.ge.s32 	%p54, %r3, %r326;
	@%p54 bra 	$L__BB1_225;
	ld.global.nc.f32 	%f2761, [%rd11];
	add.f32 	%f2762, %f2840, %f2761;
	add.s32 	%r172, %r3, %r53;
	mul.wide.s32 	%rd55, %r172, 4;
	add.s64 	%rd56, %rd13, %rd55;
	st.global.f32 	[%rd56], %f2762;
$L__BB1_225:
	ld.param.u32 	%r327, [_Z19linear_tiled_kernelPKfS0_S0_Pfiii_param_5];
	add.s32 	%r173, %r3, 1;
	setp.ge.s32 	%p55, %r173, %r327;
	cvt.s64.s32 	%rd57, %r53;
	add.s64 	%rd58, %rd10, %rd57;
	shl.b64 	%rd59, %rd58, 2;
	add.s64 	%rd17, %rd13, %rd59;
	@%p55 bra 	$L__BB1_227;
	ld.global.nc.f32 	%f2763, [%rd11+4];
	add.f32 	%f2764, %f2839, %f2763;
	st.global.f32 	[%rd17+4], %f2764;
$L__BB1_227:
	ld.param.u32 	%r328, [_Z19linear_tiled_kernelPKfS0_S0_Pfiii_param_5];
	add.s32 	%r174, %r3, 2;
	setp.ge.s32 	%p56, %r174, %r328;
	@%p56 bra 	$L__BB1_229;
	ld.global.nc.f32 	%f2765, [%rd11+8];
	add.f32 	%f2766, %f2838, %f2765;
	st.global.f32 	[%rd17+8], %f2766;
$L__BB1_229:
	ld.param.u32 	%r329, [_Z19linear_tiled_kernelPKfS0_S0_Pfiii_param_5];
	add.s32 	%r175, %r3, 3;
	setp.ge.s32 	%p57, %r175, %r329;
	@%p57 bra 	$L__BB1_231;
	ld.global.nc.f32 	%f2767, [%rd11+12];
	add.f32 	%f2768, %f2837, %f2767;
	st.global.f32 	[%rd17+12], %f2768;
$L__BB1_231:
	ld.param.u32 	%r330, [_Z19linear_tiled_kernelPKfS0_S0_Pfiii_param_5];
	add.s32 	%r176, %r3, 4;
	setp.ge.s32 	%p58, %r176, %r330;
	@%p58 bra 	$L__BB1_233;
	ld.global.nc.f32 	%f2769, [%rd11+16];
	add.f32 	%f2770, %f2836, %f2769;
	st.global.f32 	[%rd17+16], %f2770;
$L__BB1_233:
	ld.param.u32 	%r331, [_Z19linear_tiled_kernelPKfS0_S0_Pfiii_param_5];
	add.s32 	%r177, %r3, 5;
	setp.ge.s32 	%p59, %r177, %r331;
	@%p59 bra 	$L__BB1_235;
	ld.global.nc.f32 	%f2771, [%rd11+20];
	add.f32 	%f2772, %f2835, %f2771;
	st.global.f32 	[%rd17+20], %f2772;
$L__BB1_235:
	ld.param.u32 	%r332, [_Z19linear_tiled_kernelPKfS0_S0_Pfiii_param_5];
	add.s32 	%r178, %r3, 6;
	setp.ge.s32 	%p60, %r178, %r332;
	@%p60 bra 	$L__BB1_237;
	ld.global.nc.f32 	%f2773, [%rd11+24];
	add.f32 	%f2774, %f2834, %f2773;
	st.global.f32 	[%rd17+24], %f2774;
$L__BB1_237:
	ld.param.u32 	%r333, [_Z19linear_tiled_kernelPKfS0_S0_Pfiii_param_5];
	add.s32 	%r179, %r3, 7;
	setp.ge.s32 	%p61, %r179, %r333;
	@%p61 bra 	$L__BB1_239;
	ld.global.nc.f32 	%f2775, [%rd11+28];
	add.f32 	%f2776, %f2833, %f2775;
	st.global.f32 	[%rd17+28], %f2776;
$L__BB1_239:
	ld.param.u32 	%r282, [_Z19linear_tiled_kernelPKfS0_S0_Pfiii_param_4];
	add.s32 	%r54, %r112, 5;
	setp.ge.s32 	%p62, %r54, %r282;
	@%p62 bra 	$L__BB1_256;
	ld.param.u32 	%r334, [_Z19linear_tiled_kernelPKfS0_S0_Pfiii_param_5];
	mul.lo.s32 	%r55, %r54, %r334;
	setp.ge.s32 	%p63, %r3, %r334;
	@%p63 bra 	$L__BB1_242;
	ld.global.nc.f32 	%f2777, [%rd11];
	add.f32 	%f2778, %f2832, %f2777;
	add.s32 	%r180, %r3, %r55;
	mul.wide.s32 	%rd60, %r180, 4;
	add.s64 	%rd61, %rd13, %rd60;
	st.global.f32 	[%rd61], %f2778;
$L__BB1_242:
	ld.param.u32 	%r335, [_Z19linear_tiled_kernelPKfS0_S0_Pfiii_param_5];
	add.s32 	%r181, %r3, 1;
	setp.ge.s32 	%p64, %r181, %r335;
	cvt.s64.s32 	%rd62, %r55;
	add.s64 	%rd63, %rd10, %rd62;
	shl.b64 	%rd64, %rd63, 2;
	add.s64 	%rd18, %rd13, %rd64;
	@%p64 bra 	$L__BB1_244;
	ld.global.nc.f32 	%f2779, [%rd11+4];
	add.f32 	%f2780, %f2831, %f2779;
	st.global.f32 	[%rd18+4], %f2780;
$L__BB1_244:
	ld.param.u32 	%r336, [_Z19linear_tiled_kernelPKfS0_S0_Pfiii_param_5];
	add.s32 	%r182, %r3, 2;
	setp.ge.s32 	%p65, %r182, %r336;
	@%p65 bra 	$L__BB1_246;
	ld.global.nc.f32 	%f2781, [%rd11+8];
	add.f32 	%f2782, %f2830, %f2781;
	st.global.f32 	[%rd18+8], %f2782;
$L__BB1_246:
	ld.param.u32 	%r337, [_Z19linear_tiled_kernelPKfS0_S0_Pfiii_param_5];
	add.s32 	%r183, %r3, 3;
	setp.ge.s32 	%p66, %r183, %r337;
	@%p66 bra 	$L__BB1_248;
	ld.global.nc.f32 	%f2783, [%rd11+12];
	add.f32 	%f2784, %f2829, %f2783;
	st.global.f32 	[%rd18+12], %f2784;
$L__BB1_248:
	ld.param.u32 	%r338, [_Z19linear_tiled_kernelPKfS0_S0_Pfiii_param_5];
	add.s32 	%r184, %r3, 4;
	setp.ge.s32 	%p67, %r184, %r338;
	@%p67 bra 	$L__BB1_250;
	ld.global.nc.f32 	%f2785, [%rd11+16];
	add.f32 	%f2786, %f2828, %f2785;
	st.global.f32 	[%rd18+16], %f2786;
$L__BB1_250:
	ld.param.u32 	%r339, [_Z19linear_tiled_kernelPKfS0_S0_Pfiii_param_5];
	add.s32 	%r185, %r3, 5;
	setp.ge.s32 	%p68, %r185, %r339;
	@%p68 bra 	$L__BB1_252;
	ld.global.nc.f32 	%f2787, [%rd11+20];
	add.f32 	%f2788, %f2827, %f2787;
	st.global.f32 	[%rd18+20], %f2788;
$L__BB1_252:
	ld.param.u32 	%r340, [_Z19linear_tiled_kernelPKfS0_S0_Pfiii_param_5];
	add.s32 	%r186, %r3, 6;
	setp.ge.s32 	%p69, %r186, %r340;
	@%p69 bra 	$L__BB1_254;
	ld.global.nc.f32 	%f2789, [%rd11+24];
	add.f32 	%f2790, %f2826, %f2789;
	st.global.f32 	[%rd18+24], %f2790;
$L__BB1_254:
	ld.param.u32 	%r341, [_Z19linear_tiled_kernelPKfS0_S0_Pfiii_param_5];
	add.s32 	%r187, %r3, 7;
	setp.ge.s32 	%p70, %r187, %r341;
	@%p70 bra 	$L__BB1_256;
	ld.global.nc.f32 	%f2791, [%rd11+28];
	add.f32 	%f2792, %f2825, %f2791;
	st.global.f32 	[%rd18+28], %f2792;
$L__BB1_256:
	ld.param.u32 	%r283, [_Z19linear_tiled_kernelPKfS0_S0_Pfiii_param_4];
	add.s32 	%r56, %r112, 6;
	setp.ge.s32 	%p71, %r56, %r283;
	@%p71 bra 	$L__BB1_273;
	ld.param.u32 	%r342, [_Z19linear_tiled_kernelPKfS0_S0_Pfiii_param_5];
	mul.lo.s32 	%r57, %r56, %r342;
	setp.ge.s32 	%p72, %r3, %r342;
	@%p72 bra 	$L__BB1_259;
	ld.global.nc.f32 	%f2793, [%rd11];
	add.f32 	%f2794, %f2873, %f2793;
	add.s32 	%r188, %r3, %r57;
	mul.wide.s32 	%rd65, %r188, 4;
	add.s64 	%rd66, %rd13, %rd65;
	st.global.f32 	[%rd66], %f2794;
$L__BB1_259:
	ld.param.u32 	%r343, [_Z19linear_tiled_kernelPKfS0_S0_Pfiii_param_5];
	add.s32 	%r189, %r3, 1;
	setp.ge.s32 	%p73, %r189, %r343;
	cvt.s64.s32 	%rd67, %r57;
	add.s64 	%rd68, %rd10, %rd67;
	shl.b64 	%rd69, %rd68, 2;
	add.s64 	%rd19, %rd13, %rd69;
	@%p73 bra 	$L__BB1_261;
	ld.global.nc.f32 	%f2795, [%rd11+4];
	add.f32 	%f2796, %f2874, %f2795;
	st.global.f32 	[%rd19+4], %f2796;
$L__BB1_261:
	ld.param.u32 	%r344, [_Z19linear_tiled_kernelPKfS0_S0_Pfiii_param_5];
	add.s32 	%r190, %r3, 2;
	setp.ge.s32 	%p74, %r190, %r344;
	@%p74 bra 	$L__BB1_263;
	ld.global.nc.f32 	%f2797, [%rd11+8];
	add.f32 	%f2798, %f2875, %f2797;
	st.global.f32 	[%rd19+8], %f2798;
$L__BB1_263:
	ld.param.u32 	%r345, [_Z19linear_tiled_kernelPKfS0_S0_Pfiii_param_5];
	add.s32 	%r191, %r3, 3;
	setp.ge.s32 	%p75, %r191, %r345;
	@%p75 bra 	$L__BB1_265;
	ld.global.nc.f32 	%f2799, [%rd11+12];
	add.f32 	%f2800, %f2876, %f2799;
	st.global.f32 	[%rd19+12], %f2800;
$L__BB1_265:
	ld.param.u32 	%r346, [_Z19linear_tiled_kernelPKfS0_S0_Pfiii_param_5];
	add.s32 	%r192, %r3, 4;
	setp.ge.s32 	%p76, %r192, %r346;
	@%p76 bra 	$L__BB1_267;
	ld.global.nc.f32 	%f2801, [%rd11+16];
	add.f32 	%f2802, %f2877, %f2801;
	st.global.f32 	[%rd19+16], %f2802;
$L__BB1_267:
	ld.param.u32 	%r347, [_Z19linear_tiled_kernelPKfS0_S0_Pfiii_param_5];
	add.s32 	%r193, %r3, 5;
	setp.ge.s32 	%p77, %r193, %r347;
	@%p77 bra 	$L__BB1_269;
	ld.global.nc.f32 	%f2803, [%rd11+20];
	add.f32 	%f2804, %f2878, %f2803;
	st.global.f32 	[%rd19+20], %f2804;
$L__BB1_269:
	ld.param.u32 	%r348, [_Z19linear_tiled_kernelPKfS0_S0_Pfiii_param_5];
	add.s32 	%r194, %r3, 6;
	setp.ge.s32 	%p78, %r194, %r348;
	@%p78 bra 	$L__BB1_271;
	ld.global.nc.f32 	%f2805, [%rd11+24];
	add.f32 	%f2806, %f2879, %f2805;
	st.global.f32 	[%rd19+24], %f2806;
$L__BB1_271:
	ld.param.u32 	%r349, [_Z19linear_tiled_kernelPKfS0_S0_Pfiii_param_5];
	add.s32 	%r195, %r3, 7;
	setp.ge.s32 	%p79, %r195, %r349;
	@%p79 bra 	$L__BB1_273;
	ld.global.nc.f32 	%f2807, [%rd11+28];
	add.f32 	%f2808, %f2880, %f2807;
	st.global.f32 	[%rd19+28], %f2808;
$L__BB1_273:
	ld.param.u32 	%r284, [_Z19linear_tiled_kernelPKfS0_S0_Pfiii_param_4];
	add.s32 	%r58, %r112, 7;
	setp.ge.s32 	%p80, %r58, %r284;
	@%p80 bra 	$L__BB1_290;
	ld.param.u32 	%r350, [_Z19linear_tiled_kernelPKfS0_S0_Pfiii_param_5];
	mul.lo.s32 	%r59, %r58, %r350;
	setp.ge.s32 	%p81, %r3, %r350;
	@%p81 bra 	$L__BB1_276;
	ld.global.nc.f32 	%f2809, [%rd11];
	add.f32 	%f2810, %f2881, %f2809;
	add.s32 	%r196, %r3, %r59;
	mul.wide.s32 	%rd70, %r196, 4;
	add.s64 	%rd71, %rd13, %rd70;
	st.global.f32 	[%rd71], %f2810;
$L__BB1_276:
	ld.param.u32 	%r351, [_Z19linear_tiled_kernelPKfS0_S0_Pfiii_param_5];
	add.s32 	%r197, %r3, 1;
	setp.ge.s32 	%p82, %r197, %r351;
	cvt.s64.s32 	%rd72, %r59;
	add.s64 	%rd73, %rd10, %rd72;
	shl.b64 	%rd74, %rd73, 2;
	add.s64 	%rd20, %rd13, %rd74;
	@%p82 bra 	$L__BB1_278;
	ld.global.nc.f32 	%f2811, [%rd11+4];
	add.f32 	%f2812, %f2882, %f2811;
	st.global.f32 	[%rd20+4], %f2812;
$L__BB1_278:
	ld.param.u32 	%r352, [_Z19linear_tiled_kernelPKfS0_S0_Pfiii_param_5];
	add.s32 	%r198, %r3, 2;
	setp.ge.s32 	%p83, %r198, %r352;
	@%p83 bra 	$L__BB1_280;
	ld.global.nc.f32 	%f2813, [%rd11+8];
	add.f32 	%f2814, %f2883, %f2813;
	st.global.f32 	[%rd20+8], %f2814;
$L__BB1_280:
	ld.param.u32 	%r353, [_Z19linear_tiled_kernelPKfS0_S0_Pfiii_param_5];
	add.s32 	%r199, %r3, 3;
	setp.ge.s32 	%p84, %r199, %r353;
	@%p84 bra 	$L__BB1_282;
	ld.global.nc.f32 	%f2815, [%rd11+12];
	add.f32 	%f2816, %f2884, %f2815;
	st.global.f32 	[%rd20+12], %f2816;
$L__BB1_282:
	ld.param.u32 	%r354, [_Z19linear_tiled_kernelPKfS0_S0_Pfiii_param_5];
	add.s32 	%r200, %r3, 4;
	setp.ge.s32 	%p85, %r200, %r354;
	@%p85 bra 	$L__BB1_284;
	ld.global.nc.f32 	%f2817, [%rd11+16];
	add.f32 	%f2818, %f2885, %f2817;
	st.global.f32 	[%rd20+16], %f2818;
$L__BB1_284:
	ld.param.u32 	%r355, [_Z19linear_tiled_kernelPKfS0_S0_Pfiii_param_5];
	add.s32 	%r201, %r3, 5;
	setp.ge.s32 	%p86, %r201, %r355;
	@%p86 bra 	$L__BB1_286;
	ld.global.nc.f32 	%f2819, [%rd11+20];
	add.f32 	%f2820, %f2886, %f2819;
	st.global.f32 	[%rd20+20], %f2820;
$L__BB1_286:
	ld.param.u32 	%r356, [_Z19linear_tiled_kernelPKfS0_S0_Pfiii_param_5];
	add.s32 	%r202, %r3, 6;
	setp.ge.s32 	%p87, %r202, %r356;
	@%p87 bra 	$L__BB1_288;
	ld.global.nc.f32 	%f2821, [%rd11+24];
	add.f32 	%f2822, %f2887, %f2821;
	st.global.f32 	[%rd20+24], %f2822;
$L__BB1_288:
	ld.param.u32 	%r357, [_Z19linear_tiled_kernelPKfS0_S0_Pfiii_param_5];
	add.s32 	%r203, %r3, 7;
	setp.ge.s32 	%p88, %r203, %r357;
	@%p88 bra 	$L__BB1_290;
	ld.global.nc.f32 	%f2823, [%rd11+28];
	add.f32 	%f2824, %f2888, %f2823;
	st.global.f32 	[%rd20+28], %f2824;
$L__BB1_290:
	ret;

}


// ===== COMPILED SASS (sm_100) =====

	.target	sm_100

	.elftype	@"ET_EXEC"


//--------------------- .note.nv.tkinfo           --------------------------
	.section	.note.nv.tkinfo,"",@"SHT_NOTE"
	.sectionflags	@"SHF_NOTE_NV_TKINFO"
	.tkinfo
        /*0018*/ 	.word	0x00000002
        /*0030*/ 	.string	""
        /*0030*/ 	.string	"ptxas"
        /*0030*/ 	.string	"Cuda compilation tools, release 13.0, V13.0.88"
        /*0030*/ 	.string	"Build cuda_13.0.r13.0/compiler.36424714_0"
        /*0030*/ 	.string	"-arch sm_100 -m 64 "



//--------------------- .note.nv.cuinfo           --------------------------
	.section	.note.nv.cuinfo,"",@"SHT_NOTE"
	.sectionflags	@"SHF_NOTE_NV_CUINFO"
        /*0018*/ 	.short	0x0002
        /*001a*/ 	.short	0x0064
        /*001c*/ 	.short	0x0082
	.zero		2


//--------------------- .nv.info                  --------------------------
	.section	.nv.info,"",@"SHT_CUDA_INFO"
	.align	4


	//----- nvinfo : EIATTR_REGCOUNT
	.align		4
        /*0000*/ 	.byte	0x04, 0x2f
        /*0002*/ 	.short	(.L_1 - .L_0)
	.align		4
.L_0:
        /*0004*/ 	.word	index@(_Z19linear_naive_kernelPKfS0_S0_Pfiii)
        /*0008*/ 	.word	0x0000001d


	//----- nvinfo : EIATTR_FRAME_SIZE
	.align		4
.L_1:
        /*000c*/ 	.byte	0x04, 0x11
        /*000e*/ 	.short	(.L_3 - .L_2)
	.align		4
.L_2:
        /*0010*/ 	.word	index@(_Z19linear_naive_kernelPKfS0_S0_Pfiii)
        /*0014*/ 	.word	0x00000000


	//----- nvinfo : EIATTR_REGCOUNT
	.align		4
.L_3:
        /*0018*/ 	.byte	0x04, 0x2f
        /*001a*/ 	.short	(.L_5 - .L_4)
	.align		4
.L_4:
        /*001c*/ 	.word	index@(_Z19linear_tiled_kernelPKfS0_S0_Pfiii)
        /*0020*/ 	.word	0x000000a8


	//----- nvinfo : EIATTR_FRAME_SIZE
	.align		4
.L_5:
        /*0024*/ 	.byte	0x04, 0x11
        /*0026*/ 	.short	(.L_7 - .L_6)
	.align		4
.L_6:
        /*0028*/ 	.word	index@(_Z19linear_tiled_kernelPKfS0_S0_Pfiii)
        /*002c*/ 	.word	0x00000000


	//----- nvinfo : EIATTR_MIN_STACK_SIZE
	.align		4
.L_7:
        /*0030*/ 	.byte	0x04, 0x12
        /*0032*/ 	.short	(.L_9 - .L_8)
	.align		4
.L_8:
        /*0034*/ 	.word	index@(_Z19linear_tiled_kernelPKfS0_S0_Pfiii)
        /*0038*/ 	.word	0x00000000


	//----- nvinfo : EIATTR_MIN_STACK_SIZE
	.align		4
.L_9:
        /*003c*/ 	.byte	0x04, 0x12
        /*003e*/ 	.short	(.L_11 - .L_10)
	.align		4
.L_10:
        /*0040*/ 	.word	index@(_Z19linear_naive_kernelPKfS0_S0_Pfiii)
        /*0044*/ 	.word	0x00000000
.L_11:


//--------------------- .nv.compat                --------------------------
	.section	.nv.compat,"",@"SHT_CUDA_COMPAT_INFO"
	.align	4
        /*0000*/ 	.byte	0x02, 0x09, 0x00, 0x00, 0x02, 0x02, 0x01, 0x00, 0x02, 0x05, 0x05, 0x00, 0x03, 0x07, 0x01, 0x01
        /*0010*/ 	.byte	0x02, 0x03, 0x00, 0x00, 0x02, 0x06, 0x01, 0x00, 0x04, 0x0b, 0x08, 0x00, 0x09, 0x00, 0x00, 0x00
        /*0020*/ 	.byte	0x00, 0x00, 0x00, 0x00


//--------------------- .nv.info._Z19linear_tiled_kernelPKfS0_S0_Pfiii --------------------------
	.section	.nv.info._Z19linear_tiled_kernelPKfS0_S0_Pfiii,"",@"SHT_CUDA_INFO"
	.sectionflags	@""
	.align	4


	//----- nvinfo : EIATTR_CUDA_API_VERSION
	.align		4
        /*0000*/ 	.byte	0x04, 0x37
        /*0002*/ 	.short	(.L_13 - .L_12)
.L_12:
        /*0004*/ 	.word	0x00000082


	//----- nvinfo : EIATTR_KPARAM_INFO
	.align		4
.L_13:
        /*0008*/ 	.byte	0x04, 0x17
        /*000a*/ 	.short	(.L_15 - .L_14)
.L_14:
        /*000c*/ 	.word	0x00000000
        /*0010*/ 	.short	0x0006
        /*0012*/ 	.short	0x0028
        /*0014*/ 	.byte	0x00, 0xf0, 0x11, 0x00


	//----- nvinfo : EIATTR_KPARAM_INFO
	.align		4
.L_15:
        /*0018*/ 	.byte	0x04, 0x17
        /*001a*/ 	.short	(.L_17 - .L_16)
.L_16:
        /*001c*/ 	.word	0x00000000
        /*0020*/ 	.short	0x0005
        /*0022*/ 	.short	0x0024
        /*0024*/ 	.byte	0x00, 0xf0, 0x11, 0x00


	//----- nvinfo : EIATTR_KPARAM_INFO
	.align		4
.L_17:
        /*0028*/ 	.byte	0x04, 0x17
        /*002a*/ 	.short	(.L_19 - .L_18)
.L_18:
        /*002c*/ 	.word	0x00000000
        /*0030*/ 	.short	0x0004
        /*0032*/ 	.short	0x0020
        /*0034*/ 	.byte	0x00, 0xf0, 0x11, 0x00


	//----- nvinfo : EIATTR_KPARAM_INFO
	.align		4
.L_19:
        /*0038*/ 	.byte	0x04, 0x17
        /*003a*/ 	.short	(.L_21 - .L_20)
.L_20:
        /*003c*/ 	.word	0x00000000
        /*0040*/ 	.short	0x0003
        /*0042*/ 	.short	0x0018
        /*0044*/ 	.byte	0x00, 0xf5, 0x21, 0x00


	//----- nvinfo : EIATTR_KPARAM_INFO
	.align		4
.L_21:
        /*0048*/ 	.byte	0x04, 0x17
        /*004a*/ 	.short	(.L_23 - .L_22)
.L_22:
        /*004c*/ 	.word	0x00000000
        /*0050*/ 	.short	0x0002
        /*0052*/ 	.short	0x0010
        /*0054*/ 	.byte	0x00, 0xf5, 0x21, 0x00


	//----- nvinfo : EIATTR_KPARAM_INFO
	.align		4
.L_23:
        /*0058*/ 	.byte	0x04, 0x17
        /*005a*/ 	.short	(.L_25 - .L_24)
.L_24:
        /*005c*/ 	.word	0x00000000
        /*0060*/ 	.short	0x0001
        /*0062*/ 	.short	0x0008
        /*0064*/ 	.byte	0x00, 0xf5, 0x21, 0x00


	//----- nvinfo : EIATTR_KPARAM_INFO
	.align		4
.L_25:
        /*0068*/ 	.byte	0x04, 0x17
        /*006a*/ 	.short	(.L_27 - .L_26)
.L_26:
        /*006c*/ 	.word	0x00000000
        /*0070*/ 	.short	0x0000
        /*0072*/ 	.short	0x0000
        /*0074*/ 	.byte	0x00, 0xf5, 0x21, 0x00


	//----- nvinfo : EIATTR_SPARSE_MMA_MASK
	.align		4
.L_27:
        /*0078*/ 	.byte	0x03, 0x50
        /*007a*/ 	.short	0x0000


	//----- nvinfo : EIATTR_MAXREG_COUNT
	.align		4
        /*007c*/ 	.byte	0x03, 0x1b
        /*007e*/ 	.short	0x00ff


	//----- nvinfo : EIATTR_NUM_BARRIERS
	.align		4
        /*0080*/ 	.byte	0x02, 0x4c
        /*0082*/ 	.byte	0x01
	.zero		1


	//----- nvinfo : EIATTR_MERCURY_ISA_VERSION
	.align		4
        /*0084*/ 	.byte	0x03, 0x5f
        /*0086*/ 	.short	0x0101


	//----- nvinfo : EIATTR_VRC_CTA_INIT_COUNT
	.align		4
        /*0088*/ 	.byte	0x02, 0x4a
	.zero		1
	.zero		1


	//----- nvinfo : EIATTR_EXIT_INSTR_OFFSETS
	.align		4
        /*008c*/ 	.byte	0x04, 0x1c
        /*008e*/ 	.short	(.L_29 - .L_28)


	//   ....[0]....
.L_28:
        /*0090*/ 	.word	0x0000a350


	//   ....[1]....
        /*0094*/ 	.word	0x0000a570


	//   ....[2]....
        /*0098*/ 	.word	0x0000a590


	//   ....[3]....
        /*009c*/ 	.word	0x0000bdd0


	//   ....[4]....
        /*00a0*/ 	.word	0x0000c0c0


	//   ....[5]....
        /*00a4*/ 	.word	0x0000c100


	//----- nvinfo : EIATTR_CRS_STACK_SIZE
	.align		4
.L_29:
        /*00a8*/ 	.byte	0x04, 0x1e
        /*00aa*/ 	.short	(.L_31 - .L_30)
.L_30:
        /*00ac*/ 	.word	0x00000000


	//----- nvinfo : EIATTR_CBANK_PARAM_SIZE
	.align		4
.L_31:
        /*00b0*/ 	.byte	0x03, 0x19
        /*00b2*/ 	.short	0x002c


	//----- nvinfo : EIATTR_PARAM_CBANK
	.align		4
        /*00b4*/ 	.byte	0x04, 0x0a
        /*00b6*/ 	.short	(.L_33 - .L_32)
	.align		4
.L_32:
        /*00b8*/ 	.word	index@(.nv.constant0._Z19linear_tiled_kernelPKfS0_S0_Pfiii)
        /*00bc*/ 	.short	0x0380
        /*00be*/ 	.short	0x002c


	//----- nvinfo : EIATTR_SW_WAR
	.align		4
.L_33:
        /*00c0*/ 	.byte	0x04, 0x36
        /*00c2*/ 	.short	(.L_35 - .L_34)
.L_34:
        /*00c4*/ 	.word	0x00000008
.L_35:


//--------------------- .nv.info._Z19linear_naive_kernelPKfS0_S0_Pfiii --------------------------
	.section	.nv.info._Z19linear_naive_kernelPKfS0_S0_Pfiii,"",@"SHT_CUDA_INFO"
	.sectionflags	@""
	.align	4


	//----- nvinfo : EIATTR_CUDA_API_VERSION
	.align		4
        /*0000*/ 	.byte	0x04, 0x37
        /*0002*/ 	.short	(.L_37 - .L_36)
.L_36:
        /*0004*/ 	.word	0x00000082


	//----- nvinfo : EIATTR_KPARAM_INFO
	.align		4
.L_37:
        /*0008*/ 	.byte	0x04, 0x17
        /*000a*/ 	.short	(.L_39 - .L_38)
.L_38:
        /*000c*/ 	.word	0x00000000
        /*0010*/ 	.short	0x0006
        /*0012*/ 	.short	0x0028
        /*0014*/ 	.byte	0x00, 0xf0, 0x11, 0x00


	//----- nvinfo : EIATTR_KPARAM_INFO
	.align		4
.L_39:
        /*0018*/ 	.byte	0x04, 0x17
        /*001a*/ 	.short	(.L_41 - .L_40)
.L_40:
        /*001c*/ 	.word	0x00000000
        /*0020*/ 	.short	0x0005
        /*0022*/ 	.short	0x0024
        /*0024*/ 	.byte	0x00, 0xf0, 0x11, 0x00


	//----- nvinfo : EIATTR_KPARAM_INFO
	.align		4
.L_41:
        /*0028*/ 	.byte	0x04, 0x17
        /*002a*/ 	.short	(.L_43 - .L_42)
.L_42:
        /*002c*/ 	.word	0x00000000
        /*0030*/ 	.short	0x0004
        /*0032*/ 	.short	0x0020
        /*0034*/ 	.byte	0x00, 0xf0, 0x11, 0x00


	//----- nvinfo : EIATTR_KPARAM_INFO
	.align		4
.L_43:
        /*0038*/ 	.byte	0x04, 0x17
        /*003a*/ 	.short	(.L_45 - .L_44)
.L_44:
        /*003c*/ 	.word	0x00000000
        /*0040*/ 	.short	0x0003
        /*0042*/ 	.short	0x0018
        /*0044*/ 	.byte	0x00, 0xf5, 0x21, 0x00


	//----- nvinfo : EIATTR_KPARAM_INFO
	.align		4
.L_45:
        /*0048*/ 	.byte	0x04, 0x17
        /*004a*/ 	.short	(.L_47 - .L_46)
.L_46:
        /*004c*/ 	.word	0x00000000
        /*0050*/ 	.short	0x0002
        /*0052*/ 	.short	0x0010
        /*0054*/ 	.byte	0x00, 0xf5, 0x21, 0x00


	//----- nvinfo : EIATTR_KPARAM_INFO
	.align		4
.L_47:
        /*0058*/ 	.byte	0x04, 0x17
        /*005a*/ 	.short	(.L_49 - .L_48)
.L_48:
        /*005c*/ 	.word	0x00000000
        /*0060*/ 	.short	0x0001
        /*0062*/ 	.short	0x0008
        /*0064*/ 	.byte	0x00, 0xf5, 0x21, 0x00


	//----- nvinfo : EIATTR_KPARAM_INFO
	.align		4
.L_49:
        /*0068*/ 	.byte	0x04, 0x17
        /*006a*/ 	.short	(.L_51 - .L_50)
.L_50:
        /*006c*/ 	.word	0x00000000
        /*0070*/ 	.short	0x0000
        /*0072*/ 	.short	0x0000
        /*0074*/ 	.byte	0x00, 0xf5, 0x21, 0x00


	//----- nvinfo : EIATTR_SPARSE_MMA_MASK
	.align		4
.L_51:
        /*0078*/ 	.byte	0x03, 0x50
        /*007a*/ 	.short	0x0000


	//----- nvinfo : EIATTR_MAXREG_COUNT
	.align		4
        /*007c*/ 	.byte	0x03, 0x1b
        /*007e*/ 	.short	0x00ff


	//----- nvinfo : EIATTR_MERCURY_ISA_VERSION
	.align		4
        /*0080*/ 	.byte	0x03, 0x5f
        /*0082*/ 	.short	0x0101


	//----- nvinfo : EIATTR_VRC_CTA_INIT_COUNT
	.align		4
        /*0084*/ 	.byte	0x02, 0x4a
	.zero		1
	.zero		1


	//----- nvinfo : EIATTR_EXIT_INSTR_OFFSETS
	.align		4
        /*0088*/ 	.byte	0x04, 0x1c
        /*008a*/ 	.short	(.L_53 - .L_52)


	//   ....[0]....
.L_52:
        /*008c*/ 	.word	0x000000c0


	//   ....[1]....
        /*0090*/ 	.word	0x00000900


	//----- nvinfo : EIATTR_CBANK_PARAM_SIZE
	.align		4
.L_53:
        /*0094*/ 	.byte	0x03, 0x19
        /*0096*/ 	.short	0x002c


	//----- nvinfo : EIATTR_PARAM_CBANK
	.align		4
        /*0098*/ 	.byte	0x04, 0x0a
        /*009a*/ 	.short	(.L_55 - .L_54)
	.align		4
.L_54:
        /*009c*/ 	.word	index@(.nv.constant0._Z19linear_naive_kernelPKfS0_S0_Pfiii)
        /*00a0*/ 	.short	0x0380
        /*00a2*/ 	.short	0x002c


	//----- nvinfo : EIATTR_SW_WAR
	.align		4
.L_55:
        /*00a4*/ 	.byte	0x04, 0x36
        /*00a6*/ 	.short	(.L_57 - .L_56)
.L_56:
        /*00a8*/ 	.word	0x00000008
.L_57:


//--------------------- .nv.callgraph             --------------------------
	.section	.nv.callgraph,"",@"SHT_CUDA_CALLGRAPH"
	.align	4
	.sectionentsize	8
	.align		4
        /*0000*/ 	.word	0x00000000
	.align		4
        /*0004*/ 	.word	0xffffffff
	.align		4
        /*0008*/ 	.word	0x00000000
	.align		4
        /*000c*/ 	.word	0xfffffffe
	.align		4
        /*0010*/ 	.word	0x00000000
	.align		4
        /*0014*/ 	.word	0xfffffffd
	.align		4
        /*0018*/ 	.word	0x00000000
	.align		4
        /*001c*/ 	.word	0xfffffffc


//--------------------- .text._Z19linear_tiled_kernelPKfS0_S0_Pfiii --------------------------
	.section	.text._Z19linear_tiled_kernelPKfS0_S0_Pfiii,"ax",@progbits
	.align	128
        .global         _Z19linear_tiled_kernelPKfS0_S0_Pfiii
        .type           _Z19linear_tiled_kernelPKfS0_S0_Pfiii,@function
        .size           _Z19linear_tiled_kernelPKfS0_S0_Pfiii,(.L_x_48 - _Z19linear_tiled_kernelPKfS0_S0_Pfiii)
        .other          _Z19linear_tiled_kernelPKfS0_S0_Pfiii,@"STO_CUDA_ENTRY STV_DEFAULT"
_Z19linear_tiled_kernelPKfS0_S0_Pfiii:
.text._Z19linear_tiled_kernelPKfS0_S0_Pfiii:
[----:B------:R-:W-:Y:S01]  /*0000*/  LDC R1, c[0x0][0x37c] ;  /* 0x0000df00ff017b82 */ /* 0x000fe20000000800 */
[----:B------:R-:W0:Y:S01]  /*0010*/  LDCU UR4, c[0x0][0x3a8] ;  /* 0x00007500ff0477ac */ /* 0x000e220008000800 */
[----:B------:R-:W-:Y:S01]  /*0020*/  HFMA2 R135, -RZ, RZ, 0, 0 ;  /* 0x00000000ff877431 */ /* 0x000fe200000001ff */
[----:B------:R-:W-:Y:S01]  /*0030*/  CS2R R90, SRZ ;  /* 0x00000000005a7805 */ /* 0x000fe2000001ff00 */
[----:B------:R-:W-:Y:S01]  /*0040*/  HFMA2 R133, -RZ, RZ, 0, 0 ;  /* 0x00000000ff857431 */ /* 0x000fe200000001ff */
[----:B------:R-:W-:Y:S01]  /*0050*/  CS2R R96, SRZ ;  /* 0x0000000000607805 */ /* 0x000fe2000001ff00 */
[----:B------:R-:W-:Y:S01]  /*0060*/  HFMA2 R131, -RZ, RZ, 0, 0 ;  /* 0x00000000ff837431 */ /* 0x000fe200000001ff */
[----:B------:R-:W-:Y:S01]  /*0070*/  MOV R149, RZ ;  /* 0x000000ff00957202 */ /* 0x000fe20000000f00 */
[----:B------:R-:W-:Y:S01]  /*0080*/  HFMA2 R157, -RZ, RZ, 0, 0 ;  /* 0x00000000ff9d7431 */ /* 0x000fe200000001ff */
[----:B------:R-:W-:Y:S01]  /*0090*/  CS2R R82, SRZ ;  /* 0x0000000000527805 */ /* 0x000fe2000001ff00 */
        /* <DEDUP_REMOVED lines=9> */
[----:B0-----:R-:W-:Y:S01]  /*0130*/  UISETP.GE.AND UP0, UPT, UR4, 0x1, UPT ;  /* 0x000000010400788c */ /* 0x001fe2000bf06270 */
        /* <DEDUP_REMOVED lines=13> */
[----:B------:R-:W-:-:S02]  /*0210*/  MOV R153, RZ ;  /* 0x000000ff00997202 */ /* 0x000fc40000000f00 */
[----:B------:R-:W-:Y:S02]  /*0220*/  CS2R R76, SRZ ;  /* 0x00000000004c7805 */ /* 0x000fe4000001ff00 */
[----:B------:R-:W-:Y:S02]  /*0230*/  CS2R R70, SRZ ;  /* 0x0000000000467805 */ /* 0x000fe4000001ff00 */
[----:B------:R-:W-:Y:S02]  /*0240*/  CS2R R92, SRZ ;  /* 0x00000000005c7805 */ /* 0x000fe4000001ff00 */
[----:B------:R-:W-:Y:S02]  /*0250*/  MOV R123, RZ ;  /* 0x000000ff007b7202 */ /* 0x000fe40000000f00 */
[----:B------:R-:W-:Y:S02]  /*0260*/  CS2R R80, SRZ ;  /* 0x0000000000507805 */ /* 0x000fe4000001ff00 */
[----:B------:R-:W-:Y:S01]  /*0270*/  MOV R155, RZ ;  /* 0x000000ff009b7202 */ /* 0x000fe20000000f00 */
[----:B------:R-:W0:Y:S01]  /*0280*/  LDCU.64 UR8, c[0x0][0x358] ;  /* 0x00006b00ff0877ac */ /* 0x000e220008000a00 */
[----:B------:R-:W-:-:S02]  /*0290*/  MOV R68, RZ ;  /* 0x000000ff00447202 */ /* 0x000fc40000000f00 */
[----:B------:R-:W-:Y:S02]  /*02a0*/  MOV R121, RZ ;  /* 0x000000ff00797202 */ /* 0x000fe40000000f00 */
[----:B------:R-:W-:Y:S02]  /*02b0*/  MOV R165, RZ ;  /* 0x000000ff00a57202 */ /* 0x000fe40000000f00 */
[----:B------:R-:W-:Y:S02]  /*02c0*/  MOV R161, RZ ;  /* 0x000000ff00a17202 */ /* 0x000fe40000000f00 */
[----:B------:R-:W-:Y:S02]  /*02d0*/  MOV R115, RZ ;  /* 0x000000ff00737202 */ /* 0x000fe40000000f00 */
[----:B------:R-:W-:Y:S02]  /*02e0*/  MOV R107, RZ ;  /* 0x000000ff006b7202 */ /* 0x000fe40000000f00 */
[----:B------:R-:W-:-:S02]  /*02f0*/  MOV R145, RZ ;  /* 0x000000ff00917202 */ /* 0x000fc40000000f00 */
[----:B------:R-:W-:Y:S02]  /*0300*/  MOV R127, RZ ;  /* 0x000000ff007f7202 */ /* 0x000fe40000000f00 */
[----:B------:R-:W-:Y:S02]  /*0310*/  MOV R3, RZ ;  /* 0x000000ff00037202 */ /* 0x000fe40000000f00 */
[----:B------:R-:W-:Y:S02]  /*0320*/  MOV R111, RZ ;  /* 0x000000ff006f7202 */ /* 0x000fe40000000f00 */
[----:B------:R-:W-:Y:S01]  /*0330*/  MOV R139, RZ ;  /* 0x000000ff008b7202 */ /* 0x000fe20000000f00 */
[----:B0-----:R-:W-:Y:S06]  /*0340*/  BRA.U !UP0, `(.L_x_0) ;  /* 0x0000008d08847547 */ /* 0x001fec000b800000 */
[----:B------:R-:W0:Y:S01]  /*0350*/  S2R R4, SR_TID.X ;  /* 0x0000000000047919 */ /* 0x000e220000002100 */
[----:B------:R-:W1:Y:S01]  /*0360*/  S2UR UR5, SR_CgaCtaId ;  /* 0x00000000000579c3 */ /* 0x000e620000008800 */
[----:B------:R-:W-:Y:S01]  /*0370*/  UMOV UR4, 0x400 ;  /* 0x0000040000047882 */ /* 0x000fe20000000000 */
[----:B------:R-:W-:Y:S01]  /*0380*/  MOV R135, RZ ;  /* 0x000000ff00877202 */ /* 0x000fe20000000f00 */
[----:B------:R-:W2:Y:S05]  /*0390*/  S2R R6, SR_TID.Y ;  /* 0x0000000000067919 */ /* 0x000eaa0000002200 */
[----:B------:R-:W3:Y:S01]  /*03a0*/  S2UR UR6, SR_CTAID.Y ;  /* 0x00000000000679c3 */ /* 0x000ee20000002600 */
[----:B-1----:R-:W-:-:S06]  /*03b0*/  ULEA UR4, UR5, UR4, 0x18 ;  /* 0x0000000405047291 */ /* 0x002fcc000f8ec0ff */
[----:B0-----:R-:W-:Y:S01]  /*03c0*/  LEA R2, R4, UR4, 0x2 ;  /* 0x0000000404027c11 */ /* 0x001fe2000f8e10ff */
[----:B------:R-:W-:Y:S01]  /*03d0*/  UMOV UR4, URZ ;  /* 0x000000ff00047c82 */ /* 0x000fe20008000000 */
[----:B---3--:R-:W-:-:S07]  /*03e0*/  MOV R8, UR6 ;  /* 0x0000000600087c02 */ /* 0x008fce0008000f00 */
.L_x_12:
[----:B--2---:R-:W-:Y:S01]  /*03f0*/  ISETP.GT.U32.AND P0, PT, R6, 0x7f, PT ;  /* 0x0000007f0600780c */ /* 0x004fe20003f04070 */
[----:B------:R-:W0:Y:S01]  /*0400*/  LDCU UR10, c[0x0][0x3a8] ;  /* 0x00007500ff0a77ac */ /* 0x000e220008000800 */
[----:B------:R-:W-:Y:S01]  /*0410*/  BSSY.RECONVERGENT B0, `(.L_x_1) ;  /* 0x0000045000007945 */ /* 0x000fe20003800200 */
[----:B------:R-:W1:Y:S10]  /*0420*/  LDCU UR7, c[0x0][0x3a0] ;  /* 0x00007400ff0777ac */ /* 0x000e740008000800 */
[----:B------:R-:W-:Y:S05]  /*0430*/  @P0 BRA `(.L_x_2) ;  /* 0x0000000400080947 */ /* 0x000fea0003800000 */
[----:B------:R-:W-:Y:S01]  /*0440*/  BSSY.RECONVERGENT B1, `(.L_x_3) ;  /* 0x0000021000017945 */ /* 0x000fe20003800200 */
[----:B------:R-:W-:Y:S02]  /*0450*/  MOV R9, R6 ;  /* 0x0000000600097202 */ /* 0x000fe40000000f00 */
[----:B------:R-:W-:-:S07]  /*0460*/  IADD3 R17, PT, PT, R4, UR4, RZ ;  /* 0x0000000404117c10 */ /* 0x000fce000fffe0ff */
.L_x_7:
[----:B------:R-:W-:Y:S01]  /*0470*/  ISETP.GT.U32.AND P0, PT, R4, 0x1f, PT ;  /* 0x0000001f0400780c */ /* 0x000fe20003f04070 */
[----:B------:R-:W-:-:S12]  /*0480*/  BSSY.RECONVERGENT B2, `(.L_x_4) ;  /* 0x0000018000027945 */ /* 0x000fd80003800200 */
[----:B------:R-:W-:Y:S05]  /*0490*/  @P0 BRA `(.L_x_5) ;  /* 0x0000000000580947 */ /* 0x000fea0003800000 */
[----:B------:R-:W2:Y:S01]  /*04a0*/  S2UR UR6, SR_CTAID.Y ;  /* 0x00000000000679c3 */ /* 0x000ea20000002600 */
[----:B------:R-:W3:Y:S01]  /*04b0*/  LDCU UR5, c[0x0][0x3a8] ;  /* 0x00007500ff0577ac */ /* 0x000ee20008000800 */
[----:B------:R-:W-:Y:S02]  /*04c0*/  LEA R0, R8, R9, 0x7 ;  /* 0x0000000908007211 */ /* 0x000fe400078e38ff */
[----:B------:R-:W-:Y:S02]  /*04d0*/  LEA R10, R9, R2, 0x7 ;  /* 0x00000002090a7211 */ /* 0x000fe400078e38ff */
[----:B------:R-:W-:Y:S02]  /*04e0*/  MOV R12, R17 ;  /* 0x00000011000c7202 */ /* 0x000fe40000000f00 */
[----:B------:R-:W-:Y:S01]  /*04f0*/  MOV R13, R4 ;  /* 0x00000004000d7202 */ /* 0x000fe20000000f00 */
[----:B---3--:R-:W-:Y:S01]  /*0500*/  IMAD R11, R0, UR5, R17 ;  /* 0x00000005000b7c24 */ /* 0x008fe2000f8e0211 */
[----:B--2---:R-:W-:-:S07]  /*0510*/  MOV R8, UR6 ;  /* 0x0000000600087c02 */ /* 0x004fce0008000f00 */
.L_x_6:
[----:B0-----:R-:W-:Y:S01]  /*0520*/  ISETP.GE.AND P0, PT, R12, UR10, PT ;  /* 0x0000000a0c007c0c */ /* 0x001fe2000bf06270 */
[----:B------:R-:W-:-:S03]  /*0530*/  HFMA2 R15, -RZ, RZ, 0, 0 ;  /* 0x00000000ff0f7431 */ /* 0x000fc600000001ff */
[----:B-1----:R-:W-:-:S13]  /*0540*/  ISETP.GE.OR P0, PT, R0, UR7, P0 ;  /* 0x0000000700007c0c */ /* 0x002fda0008706670 */
[----:B------:R-:W0:Y:S02]  /*0550*/  @!P0 LDC.64 R6, c[0x0][0x380] ;  /* 0x0000e000ff068b82 */ /* 0x000e240000000a00 */
[----:B0-----:R-:W-:-:S05]  /*0560*/  @!P0 IMAD.WIDE.U32 R6, R11, 0x4, R6 ;  /* 0x000000040b068825 */ /* 0x001fca00078e0006 */
[----:B------:R-:W2:Y:S01]  /*0570*/  @!P0 LDG.E.CONSTANT R15, desc[UR8][R6.64] ;  /* 0x00000008060f8981 */ /* 0x000ea2000c1e9900 */
[----:B------:R-:W0:Y:S02]  /*0580*/  LDC R14, c[0x0][0x360] ;  /* 0x0000d800ff0e7b82 */ /* 0x000e240000000800 */
[C---:B0-----:R-:W-:Y:S02]  /*0590*/  IADD3 R13, PT, PT, R14.reuse, R13, RZ ;  /* 0x0000000d0e0d7210 */ /* 0x041fe40007ffe0ff */
[C---:B------:R-:W-:Y:S02]  /*05a0*/  IADD3 R12, PT, PT, R14.reuse, R12, RZ ;  /* 0x0000000c0e0c7210 */ /* 0x040fe40007ffe0ff */
[----:B------:R-:W-:Y:S02]  /*05b0*/  ISETP.GE.U32.AND P0, PT, R13, 0x20, PT ;  /* 0x000000200d00780c */ /* 0x000fe40003f06070 */
[C---:B------:R-:W-:Y:S01]  /*05c0*/  IADD3 R11, PT, PT, R14.reuse, R11, RZ ;  /* 0x0000000b0e0b7210 */ /* 0x040fe20007ffe0ff */
[----:B--2---:R0:W-:Y:S02]  /*05d0*/  STS [R10], R15 ;  /* 0x0000000f0a007388 */ /* 0x0041e40000000800 */
[----:B0-----:R-:W-:-:S08]  /*05e0*/  LEA R10, R14, R10, 0x2 ;  /* 0x0000000a0e0a7211 */ /* 0x001fd000078e10ff */
[----:B------:R-:W-:Y:S05]  /*05f0*/  @!P0 BRA `(.L_x_6) ;  /* 0xfffffffc00c88947 */ /* 0x000fea000383ffff */
.L_x_5:
[----:B01----:R-:W-:Y:S05]  /*0600*/  BSYNC.RECONVERGENT B2 ;  /* 0x0000000000027941 */ /* 0x003fea0003800200 */
.L_x_4:
[----:B------:R-:W0:Y:S02]  /*0610*/  LDC R12, c[0x0][0x364] ;  /* 0x0000d900ff0c7b82 */ /* 0x000e240000000800 */
[----:B0-----:R-:W-:-:S04]  /*0620*/  IADD3 R9, PT, PT, R12, R9, RZ ;  /* 0x000000090c097210 */ /* 0x001fc80007ffe0ff */
[----:B------:R-:W-:-:S13]  /*0630*/  ISETP.GE.U32.AND P0, PT, R9, 0x80, PT ;  /* 0x000000800900780c */ /* 0x000fda0003f06070 */
[----:B------:R-:W-:Y:S05]  /*0640*/  @!P0 BRA `(.L_x_7) ;  /* 0xfffffffc00888947 */ /* 0x000fea000383ffff */
[----:B------:R-:W-:Y:S05]  /*0650*/  BSYNC.RECONVERGENT B1 ;  /* 0x0000000000017941 */ /* 0x000fea0003800200 */
.L_x_3:
[----:B------:R-:W0:Y:S02]  /*0660*/  S2R R0, SR_TID.Y ;  /* 0x0000000000007919 */ /* 0x000e240000002200 */
.L_x_11:
[----:B-1----:R-:W1:Y:S01]  /*0670*/  S2R R4, SR_TID.X ;  /* 0x0000000000047919 */ /* 0x002e620000002100 */
[----:B------:R-:W-:Y:S01]  /*0680*/  BSSY.RECONVERGENT B1, `(.L_x_8) ;  /* 0x000001a000017945 */ /* 0x000fe20003800200 */
[----:B-1----:R-:W-:-:S13]  /*0690*/  ISETP.GT.U32.AND P0, PT, R4, 0x1f, PT ;  /* 0x0000001f0400780c */ /* 0x002fda0003f04070 */
[----:B------:R-:W-:Y:S05]  /*06a0*/  @P0 BRA `(.L_x_9) ;  /* 0x00000000005c0947 */ /* 0x000fea0003800000 */
[----:B------:R-:W1:Y:S01]  /*06b0*/  S2R R7, SR_CTAID.X ;  /* 0x0000000000077919 */ /* 0x000e620000002500 */
[----:B------:R-:W2:Y:S01]  /*06c0*/  S2UR UR6, SR_CgaCtaId ;  /* 0x00000000000679c3 */ /* 0x000ea20000008800 */
[----:B------:R-:W-:Y:S02]  /*06d0*/  UMOV UR5, 0x400 ;  /* 0x0000040000057882 */ /* 0x000fe40000000000 */
[----:B------:R-:W-:-:S04]  /*06e0*/  UIADD3 UR5, UPT, UPT, UR5, 0x4000, URZ ;  /* 0x0000400005057890 */ /* 0x000fc8000fffe0ff */
[----:B--2---:R-:W-:-:S06]  /*06f0*/  ULEA UR5, UR6, UR5, 0x18 ;  /* 0x0000000506057291 */ /* 0x004fcc000f8ec0ff */
[----:B0-----:R-:W-:Y:S02]  /*0700*/  LEA R15, R0, UR5, 0x7 ;  /* 0x00000005000f7c11 */ /* 0x001fe4000f8e38ff */
[----:B-1----:R-:W-:-:S07]  /*0710*/  LEA R13, R7, R0, 0x7 ;  /* 0x00000000070d7211 */ /* 0x002fce00078e38ff */
.L_x_10:
[----:B------:R-:W0:Y:S01]  /*0720*/  LDCU UR6, c[0x0][0x3a8] ;  /* 0x00007500ff0677ac */ /* 0x000e220008000800 */
[----:B-1----:R-:W-:Y:S02]  /*0730*/  IADD3 R10, PT, PT, R4, UR4, RZ ;  /* 0x00000004040a7c10 */ /* 0x002fe4000fffe0ff */
[----:B------:R-:W-:Y:S01]  /*0740*/  MOV R9, RZ ;  /* 0x000000ff00097202 */ /* 0x000fe20000000f00 */
[----:B------:R-:W1:Y:S01]  /*0750*/  LDCU UR5, c[0x0][0x3a4] ;  /* 0x00007480ff0577ac */ /* 0x000e620008000800 */
[----:B0-----:R-:W-:-:S04]  /*0760*/  ISETP.GE.AND P0, PT, R10, UR6, PT ;  /* 0x000000060a007c0c */ /* 0x001fc8000bf06270 */
[----:B-1----:R-:W-:-:S13]  /*0770*/  ISETP.GE.OR P0, PT, R13, UR5, P0 ;  /* 0x000000050d007c0c */ /* 0x002fda0008706670 */
[----:B------:R-:W0:Y:S01]  /*0780*/  @!P0 LDC.64 R6, c[0x0][0x388] ;  /* 0x0000e200ff068b82 */ /* 0x000e220000000a00 */
[----:B------:R-:W-:-:S04]  /*0790*/  @!P0 IMAD R11, R13, UR6, R10 ;  /* 0x000000060d0b8c24 */ /* 0x000fc8000f8e020a */
[----:B0-----:R-:W-:-:S05]  /*07a0*/  @!P0 IMAD.WIDE R6, R11, 0x4, R6 ;  /* 0x000000040b068825 */ /* 0x001fca00078e0206 */
[----:B------:R-:W2:Y:S01]  /*07b0*/  @!P0 LDG.E.CONSTANT R9, desc[UR8][R6.64] ;  /* 0x0000000806098981 */ /* 0x000ea2000c1e9900 */
[----:B------:R-:W0:Y:S01]  /*07c0*/  LDCU UR5, c[0x0][0x360] ;  /* 0x00006c00ff0577ac */ /* 0x000e220008000800 */
[C---:B------:R-:W-:Y:S02]  /*07d0*/  LEA R10, R4.reuse, R15, 0x2 ;  /* 0x0000000f040a7211 */ /* 0x040fe400078e10ff */
[----:B0-----:R-:W-:-:S04]  /*07e0*/  IADD3 R4, PT, PT, R4, UR5, RZ ;  /* 0x0000000504047c10 */ /* 0x001fc8000fffe0ff */
[----:B------:R-:W-:Y:S01]  /*07f0*/  ISETP.GE.U32.AND P0, PT, R4, 0x20, PT ;  /* 0x000000200400780c */ /* 0x000fe20003f06070 */
[----:B--2---:R1:W-:-:S12]  /*0800*/  STS [R10], R9 ;  /* 0x000000090a007388 */ /* 0x0043d80000000800 */
[----:B------:R-:W-:Y:S05]  /*0810*/  @!P0 BRA `(.L_x_10) ;  /* 0xfffffffc00c08947 */ /* 0x000fea000383ffff */
.L_x_9:
[----:B------:R-:W-:Y:S05]  /*0820*/  BSYNC.RECONVERGENT B1 ;  /* 0x0000000000017941 */ /* 0x000fea0003800200 */
.L_x_8:
[----:B0-----:R-:W-:-:S04]  /*0830*/  IADD3 R0, PT, PT, R12, R0, RZ ;  /* 0x000000000c007210 */ /* 0x001fc80007ffe0ff */
[----:B------:R-:W-:-:S13]  /*0840*/  ISETP.GE.U32.AND P0, PT, R0, 0x80, PT ;  /* 0x000000800000780c */ /* 0x000fda0003f06070 */
[----:B------:R-:W-:Y:S05]  /*0850*/  @!P0 BRA `(.L_x_11) ;  /* 0xfffffffc00848947 */ /* 0x000fea000383ffff */
.L_x_2:
[----:B01----:R-:W-:Y:S05]  /*0860*/  BSYNC.RECONVERGENT B0 ;  /* 0x0000000000007941 */ /* 0x003fea0003800200 */
.L_x_1:
[----:B------:R-:W0:Y:S01]  /*0870*/  S2R R6, SR_TID.Y ;  /* 0x0000000000067919 */ /* 0x000e220000002200 */
[----:B------:R-:W1:Y:S01]  /*0880*/  S2UR UR6, SR_CgaCtaId ;  /* 0x00000000000679c3 */ /* 0x000e620000008800 */
[----:B------:R-:W-:Y:S01]  /*0890*/  UMOV UR5, 0x400 ;  /* 0x0000040000057882 */ /* 0x000fe20000000000 */
[----:B------:R-:W-:Y:S01]  /*08a0*/  UIADD3 UR4, UPT, UPT, UR4, 0x20, URZ ;  /* 0x0000002004047890 */ /* 0x000fe2000fffe0ff */
[----:B------:R-:W2:Y:S01]  /*08b0*/  S2R R4, SR_TID.X ;  /* 0x0000000000047919 */ /* 0x000ea20000002100 */
[----:B------:R-:W-:-:S04]  /*08c0*/  UIADD3 UR7, UPT, UPT, UR5, 0x4000, URZ ;  /* 0x0000400005077890 */ /* 0x000fc8000fffe0ff */
[----:B------:R-:W-:Y:S01]  /*08d0*/  BAR.SYNC.DEFER_BLOCKING 0x0 ;  /* 0x0000000000007b1d */ /* 0x000fe20000010000 */
[----:B-1----:R-:W-:Y:S02]  /*08e0*/  ULEA UR5, UR6, UR5, 0x18 ;  /* 0x0000000506057291 */ /* 0x002fe4000f8ec0ff */
[----:B------:R-:W-:-:S04]  /*08f0*/  ULEA UR7, UR6, UR7, 0x18 ;  /* 0x0000000706077291 */ /* 0x000fc8000f8ec0ff */
[----:B0-----:R-:W-:Y:S02]  /*0900*/  LEA R10, R6, UR5, 0xa ;  /* 0x00000005060a7c11 */ /* 0x001fe4000f8e50ff */
[----:B--2---:R-:W-:-:S03]  /*0910*/  LEA R0, R4, UR7, 0xa ;  /* 0x0000000704007c11 */ /* 0x004fc6000f8e50ff */
[----:B------:R-:W-:Y:S01]  /*0920*/  LDS.128 R60, [R10+0x200] ;  /* 0x000200000a3c7984 */ /* 0x000fe20000000c00 */
[----:B------:R-:W0:Y:S03]  /*0930*/  LDCU UR5, c[0x0][0x3a8] ;  /* 0x00007500ff0577ac */ /* 0x000e260008000800 */
[----:B------:R-:W1:Y:S04]  /*0940*/  LDS.128 R12, [R0] ;  /* 0x00000000000c7984 */ /* 0x000e680000000c00 */
[----:B------:R-:W2:Y:S04]  /*0950*/  LDS.128 R56, [R10+0x280] ;  /* 0x000280000a387984 */ /* 0x000ea80000000c00 */
[----:B------:R-:W3:Y:S04]  /*0960*/  LDS.128 R64, [R10] ;  /* 0x000000000a407984 */ /* 0x000ee80000000c00 */
[----:B------:R-:W4:Y:S01]  /*0970*/  LDS.128 R36, [R10+0x300] ;  /* 0x000300000a247984 */ /* 0x000f220000000c00 */
[----:B0-----:R-:W-:-:S03]  /*0980*/  UISETP.GE.AND UP0, UPT, UR4, UR5, UPT ;  /* 0x000000050400728c */ /* 0x001fc6000bf06270 */
[----:B------:R-:W0:Y:S04]  /*0990*/  LDS.128 R52, [R10+0x80] ;  /* 0x000080000a347984 */ /* 0x000e280000000c00 */
[----:B------:R-:W5:Y:S04]  /*09a0*/  LDS.128 R40, [R10+0x100] ;  /* 0x000100000a287984 */ /* 0x000f680000000c00 */
[----:B------:R-:W5:Y:S04]  /*09b0*/  LDS.128 R48, [R10+0x180] ;  /* 0x000180000a307984 */ /* 0x000f680000000c00 */
[----:B------:R-:W5:Y:S04]  /*09c0*/  LDS.128 R44, [R10+0x380] ;  /* 0x000380000a2c7984 */ /* 0x000f680000000c00 */
[----:B------:R-:W5:Y:S01]  /*09d0*/  LDS.128 R24, [R0+0x80] ;  /* 0x0000800000187984 */ /* 0x000f620000000c00 */
[-C--:B-1----:R-:W-:Y:S01]  /*09e0*/  FFMA R72, R60, R12.reuse, R72 ;  /* 0x0000000c3c487223 */ /* 0x082fe20000000048 */
[----:B--2---:R-:W-:-:S03]  /*09f0*/  FFMA R74, R56, R12, R74 ;  /* 0x0000000c384a7223 */ /* 0x004fc6000000004a */
[-C--:B------:R-:W-:Y:S01]  /*0a00*/  FFMA R19, R61, R13.reuse, R72 ;  /* 0x0000000d3d137223 */ /* 0x080fe20000000048 */
[-C--:B---3--:R-:W-:Y:S01]  /*0a10*/  FFMA R16, R64, R12.reuse, R75 ;  /* 0x0000000c40107223 */ /* 0x088fe2000000004b */
[-C--:B------:R-:W-:Y:S01]  /*0a20*/  FFMA R21, R57, R13.reuse, R74 ;  /* 0x0000000d39157223 */ /* 0x080fe2000000004a */
[-C--:B----4-:R-:W-:Y:S02]  /*0a30*/  FFMA R30, R36, R12.reuse, R73 ;  /* 0x0000000c241e7223 */ /* 0x090fe40000000049 */
[-C--:B------:R-:W-:Y:S01]  /*0a40*/  FFMA R7, R65, R13.reuse, R16 ;  /* 0x0000000d41077223 */ /* 0x080fe20000000010 */
[----:B------:R-:W1:Y:S01]  /*0a50*/  LDS.128 R72, [R0+0x100] ;  /* 0x0001000000487984 */ /* 0x000e620000000c00 */
[----:B0-----:R-:W-:Y:S01]  /*0a60*/  FFMA R18, R52, R12, R115 ;  /* 0x0000000c34127223 */ /* 0x001fe20000000073 */
[-C--:B------:R-:W-:Y:S01]  /*0a70*/  FFMA R23, R37, R13.reuse, R30 ;  /* 0x0000000d25177223 */ /* 0x080fe2000000001e */
[----:B------:R-:W-:Y:S01]  /*0a80*/  FFMA R30, R58, R14, R21 ;  /* 0x0000000e3a1e7223 */ /* 0x000fe20000000015 */
[----:B-----5:R-:W-:Y:S01]  /*0a90*/  FFMA R20, R40, R12, R141 ;  /* 0x0000000c28147223 */ /* 0x020fe2000000008d */
[----:B------:R-:W-:Y:S01]  /*0aa0*/  FFMA R9, R53, R13, R18 ;  /* 0x0000000d35097223 */ /* 0x000fe20000000012 */
[----:B------:R-:W-:Y:S01]  /*0ab0*/  FFMA R32, R38, R14, R23 ;  /* 0x0000000e26207223 */ /* 0x000fe20000000017 */
[----:B------:R-:W-:Y:S01]  /*0ac0*/  FFMA R31, R59, R15, R30 ;  /* 0x0000000f3b1f7223 */ /* 0x000fe2000000001e */
[----:B------:R-:W-:Y:S01]  /*0ad0*/  FFMA R22, R48, R12, R157 ;  /* 0x0000000c30167223 */ /* 0x000fe2000000009d */
[----:B------:R-:W-:Y:S01]  /*0ae0*/  FFMA R11, R41, R13, R20 ;  /* 0x0000000d290b7223 */ /* 0x000fe20000000014 */
[----:B------:R-:W-:Y:S01]  /*0af0*/  FFMA R16, R54, R14, R9 ;  /* 0x0000000e36107223 */ /* 0x000fe20000000009 */
[----:B------:R-:W-:Y:S01]  /*0b00*/  FFMA R23, R39, R15, R32 ;  /* 0x0000000f27177223 */ /* 0x000fe20000000020 */
[----:B------:R-:W-:Y:S01]  /*0b10*/  FFMA R12, R44, R12, R100 ;  /* 0x0000000c2c0c7223 */ /* 0x000fe20000000064 */
[-C--:B------:R-:W-:Y:S01]  /*0b20*/  FFMA R17, R49, R13.reuse, R22 ;  /* 0x0000000d31117223 */ /* 0x080fe20000000016 */
[-C--:B------:R-:W-:Y:S01]  /*0b30*/  FFMA R18, R42, R14.reuse, R11 ;  /* 0x0000000e2a127223 */ /* 0x080fe2000000000b */
[-C--:B------:R-:W-:Y:S01]  /*0b40*/  FFMA R22, R62, R14.reuse, R19 ;  /* 0x0000000e3e167223 */ /* 0x080fe20000000013 */
[----:B------:R-:W-:Y:S01]  /*0b50*/  FFMA R13, R45, R13, R12 ;  /* 0x0000000d2d0d7223 */ /* 0x000fe2000000000c */
[-C--:B------:R-:W-:Y:S01]  /*0b60*/  FFMA R12, R66, R14.reuse, R7 ;  /* 0x0000000e420c7223 */ /* 0x080fe20000000007 */
[----:B------:R-:W-:Y:S01]  /*0b70*/  FFMA R20, R50, R14, R17 ;  /* 0x0000000e32147223 */ /* 0x000fe20000000011 */
[----:B------:R-:W-:Y:S01]  /*0b80*/  FFMA R94, R60, R24, R94 ;  /* 0x000000183c5e7223 */ /* 0x000fe2000000005e */
[----:B------:R-:W-:Y:S01]  /*0b90*/  FFMA R14, R46, R14, R13 ;  /* 0x0000000e2e0e7223 */ /* 0x000fe2000000000d */
[-C--:B------:R-:W-:Y:S01]  /*0ba0*/  FFMA R96, R56, R24.reuse, R96 ;  /* 0x0000001838607223 */ /* 0x080fe20000000060 */
[-C--:B------:R-:W-:Y:S01]  /*0bb0*/  FFMA R119, R67, R15.reuse, R12 ;  /* 0x0000000f43777223 */ /* 0x080fe2000000000c */
[-C--:B------:R-:W-:Y:S01]  /*0bc0*/  FFMA R115, R55, R15.reuse, R16 ;  /* 0x0000000f37737223 */ /* 0x080fe20000000010 */
[-C--:B------:R-:W-:Y:S01]  /*0bd0*/  FFMA R125, R43, R15.reuse, R18 ;  /* 0x0000000f2b7d7223 */ /* 0x080fe20000000012 */
[-C--:B------:R-:W-:Y:S01]  /*0be0*/  FFMA R141, R51, R15.reuse, R20 ;  /* 0x0000000f338d7223 */ /* 0x080fe20000000014 */
[-C--:B------:R-:W-:Y:S01]  /*0bf0*/  FFMA R157, R63, R15.reuse, R22 ;  /* 0x0000000f3f9d7223 */ /* 0x080fe20000000016 */
[----:B------:R-:W-:Y:S01]  /*0c00*/  FFMA R15, R47, R15, R14 ;  /* 0x0000000f2f0f7223 */ /* 0x000fe2000000000e */
        /* <DEDUP_REMOVED lines=16> */
[----:B------:R-:W-:Y:S01]  /*0d10*/  FFMA R20, R50, R26, R13 ;  /* 0x0000001a32147223 */ /* 0x000fe2000000000d */
[----:B------:R-:W0:Y:S01]  /*0d20*/  LDS.128 R16, [R0+0x180] ;  /* 0x0001800000107984 */ /* 0x000e220000000c00 */
[-C--:B-1----:R-:W-:Y:S01]  /*0d30*/  FFMA R68, R40, R72.reuse, R68 ;  /* 0x0000004828447223 */ /* 0x082fe20000000044 */
[----:B------:R-:W-:Y:S01]  /*0d40*/  FFMA R70, R48, R72, R70 ;  /* 0x0000004830467223 */ /* 0x000fe20000000046 */
[-C--:B------:R-:W-:Y:S01]  /*0d50*/  FFMA R14, R42, R26.reuse, R11 ;  /* 0x0000001a2a0e7223 */ /* 0x080fe2000000000b */
[----:B------:R-:W-:Y:S01]  /*0d60*/  FFMA R32, R38, R26, R21 ;  /* 0x0000001a26207223 */ /* 0x000fe20000000015 */
[----:B------:R-:W-:Y:S01]  /*0d70*/  FFMA R143, R51, R27, R20 ;  /* 0x0000001b338f7223 */ /* 0x000fe20000000014 */
[----:B------:R-:W-:Y:S01]  /*0d80*/  FFMA R20, R36, R72, R71 ;  /* 0x0000004824147223 */ /* 0x000fe20000000047 */
[-C--:B------:R-:W-:Y:S01]  /*0d90*/  FFMA R11, R41, R73.reuse, R68 ;  /* 0x00000049290b7223 */ /* 0x080fe20000000044 */
[----:B------:R-:W-:Y:S01]  /*0da0*/  FFMA R21, R49, R73, R70 ;  /* 0x0000004931157223 */ /* 0x000fe20000000046 */
[-C--:B------:R-:W-:Y:S01]  /*0db0*/  FFMA R22, R66, R26.reuse, R7 ;  /* 0x0000001a42167223 */ /* 0x080fe20000000007 */
[----:B------:R-:W1:Y:S01]  /*0dc0*/  LDS.128 R68, [R0+0x200] ;  /* 0x0002000000447984 */ /* 0x000e620000000c00 */
[----:B------:R-:W-:Y:S01]  /*0dd0*/  FFMA R12, R54, R26, R9 ;  /* 0x0000001a360c7223 */ /* 0x000fe20000000009 */
[----:B------:R-:W-:Y:S01]  /*0de0*/  FFMA R86, R56, R72, R86 ;  /* 0x0000004838567223 */ /* 0x000fe20000000056 */
[----:B------:R-:W-:Y:S01]  /*0df0*/  FFMA R26, R46, R26, R25 ;  /* 0x0000001a2e1a7223 */ /* 0x000fe20000000019 */
[-C--:B------:R-:W-:Y:S01]  /*0e00*/  FFMA R84, R60, R72.reuse, R84 ;  /* 0x000000483c547223 */ /* 0x080fe20000000054 */
[-C--:B------:R-:W-:Y:S01]  /*0e10*/  FFMA R117, R55, R27.reuse, R12 ;  /* 0x0000001b37757223 */ /* 0x080fe2000000000c */
[----:B------:R-:W-:Y:S01]  /*0e20*/  FFMA R127, R43, R27, R14 ;  /* 0x0000001b2b7f7223 */ /* 0x000fe2000000000e */
[----:B------:R-:W-:Y:S01]  /*0e30*/  FFMA R29, R57, R73, R86 ;  /* 0x00000049391d7223 */ /* 0x000fe20000000056 */
[-C--:B------:R-:W-:Y:S01]  /*0e40*/  FFMA R22, R67, R27.reuse, R22 ;  /* 0x0000001b43167223 */ /* 0x080fe20000000016 */
[-C--:B------:R-:W-:Y:S01]  /*0e50*/  FFMA R159, R63, R27.reuse, R24 ;  /* 0x0000001b3f9f7223 */ /* 0x080fe20000000018 */
[-C--:B------:R-:W-:Y:S01]  /*0e60*/  FFMA R33, R59, R27.reuse, R30 ;  /* 0x0000001b3b217223 */ /* 0x080fe2000000001e */
[-C--:B------:R-:W-:Y:S01]  /*0e70*/  FFMA R25, R39, R27.reuse, R32 ;  /* 0x0000001b27197223 */ /* 0x080fe20000000020 */
[----:B------:R-:W-:Y:S01]  /*0e80*/  FFMA R13, R47, R27, R26 ;  /* 0x0000001b2f0d7223 */ /* 0x000fe2000000001a */
[-C--:B------:R-:W-:Y:S01]  /*0e90*/  FFMA R12, R64, R72.reuse, R145 ;  /* 0x00000048400c7223 */ /* 0x080fe20000000091 */
[----:B------:R-:W-:Y:S01]  /*0ea0*/  FFMA R14, R52, R72, R161 ;  /* 0x00000048340e7223 */ /* 0x000fe200000000a1 */
        /* <DEDUP_REMOVED lines=13> */
[----:B------:R-:W-:Y:S01]  /*0f80*/  FFMA R161, R63, R75, R24 ;  /* 0x0000004b3fa17223 */ /* 0x000fe20000000018 */
[----:B------:R-:W-:Y:S01]  /*0f90*/  FFMA R73, R45, R73, R72 ;  /* 0x000000492d497223 */ /* 0x000fe20000000048 */
[-C--:B0-----:R-:W-:Y:S01]  /*0fa0*/  FFMA R30, R36, R16.reuse, R79 ;  /* 0x00000010241e7223 */ /* 0x081fe2000000004f */
[-C--:B------:R-:W-:Y:S01]  /*0fb0*/  FFMA R12, R64, R16.reuse, R109 ;  /* 0x00000010400c7223 */ /* 0x080fe2000000006d */
[-C--:B------:R-:W-:Y:S01]  /*0fc0*/  FFMA R14, R52, R16.reuse, R147 ;  /* 0x00000010340e7223 */ /* 0x080fe20000000093 */
[-C--:B------:R-:W-:Y:S01]  /*0fd0*/  FFMA R24, R40, R16.reuse, R163 ;  /* 0x0000001028187223 */ /* 0x080fe200000000a3 */
[-C--:B------:R-:W-:Y:S01]  /*0fe0*/  FFMA R76, R48, R16.reuse, R76 ;  /* 0x00000010304c7223 */ /* 0x080fe2000000004c */
[-C--:B------:R-:W-:Y:S01]  /*0ff0*/  FFMA R78, R60, R16.reuse, R78 ;  /* 0x000000103c4e7223 */ /* 0x080fe2000000004e */
[-C--:B------:R-:W-:Y:S01]  /*1000*/  FFMA R82, R56, R16.reuse, R82 ;  /* 0x0000001038527223 */ /* 0x080fe20000000052 */
[----:B------:R-:W-:Y:S01]  /*1010*/  FFMA R16, R44, R16, R77 ;  /* 0x000000102c107223 */ /* 0x000fe2000000004d */
[----:B------:R-:W-:Y:S01]  /*1020*/  FFMA R77, R37, R17, R30 ;  /* 0x00000011254d7223 */ /* 0x000fe2000000001e */
[-C--:B------:R-:W-:Y:S01]  /*1030*/  FFMA R26, R66, R74.reuse, R7 ;  /* 0x0000004a421a7223 */ /* 0x080fe20000000007 */
[-C--:B------:R-:W-:Y:S01]  /*1040*/  FFMA R20, R54, R74.reuse, R9 ;  /* 0x0000004a36147223 */ /* 0x080fe20000000009 */
[----:B------:R-:W-:Y:S01]  /*1050*/  FFMA R74, R46, R74, R73 ;  /* 0x0000004a2e4a7223 */ /* 0x000fe20000000049 */
[----:B------:R-:W-:Y:S01]  /*1060*/  FFMA R21, R39, R75, R32 ;  /* 0x0000004b27157223 */ /* 0x000fe20000000020 */
[-C--:B------:R-:W-:Y:S01]  /*1070*/  FFMA R29, R49, R17.reuse, R76 ;  /* 0x00000011311d7223 */ /* 0x080fe2000000004c */
[----:B------:R-:W-:Y:S01]  /*1080*/  FFMA R73, R61, R17, R78 ;  /* 0x000000113d497223 */ /* 0x000fe2000000004e */
[-C--:B------:R-:W-:Y:S01]  /*1090*/  FFMA R32, R38, R18.reuse, R77 ;  /* 0x0000001226207223 */ /* 0x080fe2000000004d */
[-C--:B------:R-:W-:Y:S01]  /*10a0*/  FFMA R26, R67, R75.reuse, R26 ;  /* 0x0000004b431a7223 */ /* 0x080fe2000000001a */
[----:B------:R-:W0:Y:S01]  /*10b0*/  LDS.128 R76, [R0+0x280] ;  /* 0x00028000004c7984 */ /* 0x000e220000000c00 */
        /* <DEDUP_REMOVED lines=16> */
[-C--:B-1----:R-:W-:Y:S01]  /*11c0*/  FFMA R30, R60, R68.reuse, R151 ;  /* 0x000000443c1e7223 */ /* 0x082fe20000000097 */
        /* <DEDUP_REMOVED lines=17> */
[----:B------:R-:W1:Y:S01]  /*12e0*/  LDS.128 R72, [R0+0x300] ;  /* 0x0003000000487984 */ /* 0x000e620000000c00 */
[-C--:B------:R-:W-:Y:S01]  /*12f0*/  FFMA R24, R55, R19.reuse, R24 ;  /* 0x0000001337187223 */ /* 0x080fe20000000018 */
[----:B------:R-:W-:Y:S01]  /*1300*/  FFMA R16, R43, R19, R16 ;  /* 0x000000132b107223 */ /* 0x000fe20000000010 */
        /* <DEDUP_REMOVED lines=47> */
[-C--:B-1----:R-:W-:Y:S01]  /*1600*/  FFMA R12, R64, R72.reuse, R81 ;  /* 0x00000048400c7223 */ /* 0x082fe20000000051 */
        /* <DEDUP_REMOVED lines=35> */
[----:B------:R-:W-:Y:S01]  /*1840*/  LDS.128 R84, [R0+0x110] ;  /* 0x0001100000547984 */ /* 0x000fe20000000c00 */
[-C--:B0-----:R-:W-:Y:S01]  /*1850*/  FFMA R52, R52, R68.reuse, R121 ;  /* 0x0000004434347223 */ /* 0x081fe20000000079 */
[-C--:B------:R-:W-:Y:S01]  /*1860*/  FFMA R48, R48, R68.reuse, R131 ;  /* 0x0000004430307223 */ /* 0x080fe20000000083 */
[-C--:B------:R-:W-:Y:S01]  /*1870*/  FFMA R40, R40, R68.reuse, R123 ;  /* 0x0000004428287223 */ /* 0x080fe2000000007b */
[----:B------:R-:W0:Y:S01]  /*1880*/  LDS.128 R72, [R10+0x10] ;  /* 0x000010000a487984 */ /* 0x000e220000000c00 */
[-C--:B------:R-:W-:Y:S01]  /*1890*/  FFMA R53, R53, R69.reuse, R52 ;  /* 0x0000004535357223 */ /* 0x080fe20000000034 */
[-C--:B------:R-:W-:Y:S01]  /*18a0*/  FFMA R49, R49, R69.reuse, R48 ;  /* 0x0000004531317223 */ /* 0x080fe20000000030 */
[----:B------:R-:W-:Y:S01]  /*18b0*/  FFMA R36, R36, R68, R137 ;  /* 0x0000004424247223 */ /* 0x000fe20000000089 */
[----:B------:R-:W1:Y:S01]  /*18c0*/  LDS.128 R88, [R0+0x190] ;  /* 0x0001900000587984 */ /* 0x000e620000000c00 */
[-C--:B------:R-:W-:Y:S01]  /*18d0*/  FFMA R54, R54, R70.reuse, R53 ;  /* 0x0000004636367223 */ /* 0x080fe20000000035 */
[----:B------:R-:W-:Y:S01]  /*18e0*/  FFMA R50, R50, R70, R49 ;  /* 0x0000004632327223 */ /* 0x000fe20000000031 */
[----:B------:R-:W-:Y:S01]  /*18f0*/  FFMA R41, R41, R69, R40 ;  /* 0x0000004529297223 */ /* 0x000fe20000000028 */
[----:B------:R-:W2:Y:S01]  /*1900*/  LDS.128 R76, [R0+0x10] ;  /* 0x00001000004c7984 */ /* 0x000ea20000000c00 */
[----:B------:R-:W-:Y:S01]  /*1910*/  FFMA R49, R55, R71, R54 ;  /* 0x0000004737317223 */ /* 0x000fe20000000036 */
[-C--:B------:R-:W-:Y:S01]  /*1920*/  FFMA R37, R37, R69.reuse, R36 ;  /* 0x0000004525257223 */ /* 0x080fe20000000024 */
[-C--:B------:R-:W-:Y:S01]  /*1930*/  FFMA R28, R64, R68.reuse, R28 ;  /* 0x00000044401c7223 */ /* 0x080fe2000000001c */
[----:B------:R-:W3:Y:S01]  /*1940*/  LDS.128 R80, [R0+0x90] ;  /* 0x0000900000507984 */ /* 0x000ee20000000c00 */
[-C--:B------:R-:W-:Y:S01]  /*1950*/  FFMA R60, R60, R68.reuse, R133 ;  /* 0x000000443c3c7223 */ /* 0x080fe20000000085 */
[-C--:B------:R-:W-:Y:S01]  /*1960*/  FFMA R56, R56, R68.reuse, R135 ;  /* 0x0000004438387223 */ /* 0x080fe20000000087 */
[----:B------:R-:W-:Y:S01]  /*1970*/  FFMA R44, R44, R68, R139 ;  /* 0x000000442c2c7223 */ /* 0x000fe2000000008b */
[----:B------:R-:W4:Y:S01]  /*1980*/  LDS.128 R96, [R0+0x290] ;  /* 0x0002900000607984 */ /* 0x000f220000000c00 */
[-C--:B------:R-:W-:Y:S01]  /*1990*/  FFMA R42, R42, R70.reuse, R41 ;  /* 0x000000462a2a7223 */ /* 0x080fe20000000029 */
[-C--:B------:R-:W-:Y:S01]  /*19a0*/  FFMA R40, R38, R70.reuse, R37 ;  /* 0x0000004626287223 */ /* 0x080fe20000000025 */
[-C--:B------:R-:W-:Y:S01]  /*19b0*/  FFMA R65, R65, R69.reuse, R28 ;  /* 0x0000004541417223 */ /* 0x080fe2000000001c */
[----:B------:R-:W5:Y:S01]  /*19c0*/  LDS.128 R100, [R0+0x310] ;  /* 0x0003100000647984 */ /* 0x000f620000000c00 */
[-C--:B------:R-:W-:Y:S01]  /*19d0*/  FFMA R61, R61, R69.reuse, R60 ;  /* 0x000000453d3d7223 */ /* 0x080fe2000000003c */
[-C--:B------:R-:W-:Y:S01]  /*19e0*/  FFMA R57, R57, R69.reuse, R56 ;  /* 0x0000004539397223 */ /* 0x080fe20000000038 */
[----:B------:R-:W-:Y:S01]  /*19f0*/  FFMA R45, R45, R69, R44 ;  /* 0x000000452d2d7223 */ /* 0x000fe2000000002c */
[----:B------:R-:W5:Y:S01]  /*1a00*/  LDS.128 R92, [R0+0x210] ;  /* 0x00021000005c7984 */ /* 0x000f620000000c00 */
[-C--:B------:R-:W-:Y:S01]  /*1a10*/  FFMA R131, R43, R71.reuse, R42 ;  /* 0x000000472b837223 */ /* 0x080fe2000000002a */
[-C--:B------:R-:W-:Y:S01]  /*1a20*/  FFMA R69, R39, R71.reuse, R40 ;  /* 0x0000004727457223 */ /* 0x080fe20000000028 */
[-C--:B------:R-:W-:Y:S01]  /*1a30*/  FFMA R36, R62, R70.reuse, R61 ;  /* 0x000000463e247223 */ /* 0x080fe2000000003d */
[----:B------:R-:W5:Y:S01]  /*1a40*/  LDS.128 R52, [R10+0x90] ;  /* 0x000090000a347984 */ /* 0x000f620000000c00 */
[-C--:B------:R-:W-:Y:S01]  /*1a50*/  FFMA R38, R51, R71.reuse, R50 ;  /* 0x0000004733267223 */ /* 0x080fe20000000032 */
[-C--:B------:R-:W-:Y:S01]  /*1a60*/  FFMA R28, R58, R70.reuse, R57 ;  /* 0x000000463a1c7223 */ /* 0x080fe20000000039 */
[-C--:B------:R-:W-:Y:S01]  /*1a70*/  FFMA R36, R63, R71.reuse, R36 ;  /* 0x000000473f247223 */ /* 0x080fe20000000024 */
[----:B------:R-:W5:Y:S01]  /*1a80*/  LDS.128 R104, [R0+0x390] ;  /* 0x0003900000687984 */ /* 0x000f620000000c00 */
[-C--:B------:R-:W-:Y:S01]  /*1a90*/  FFMA R66, R66, R70.reuse, R65 ;  /* 0x0000004642427223 */ /* 0x080fe20000000041 */
[----:B------:R-:W-:Y:S01]  /*1aa0*/  FFMA R46, R46, R70, R45 ;  /* 0x000000462e2e7223 */ /* 0x000fe2000000002d */
[----:B------:R-:W-:-:S02]  /*1ab0*/  FFMA R28, R59, R71, R28 ;  /* 0x000000473b1c7223 */ /* 0x000fc4000000001c */
[-C--:B------:R-:W-:Y:S01]  /*1ac0*/  FFMA R67, R67, R71.reuse, R66 ;  /* 0x0000004743437223 */ /* 0x080fe20000000042 */
[----:B------:R-:W-:Y:S01]  /*1ad0*/  FFMA R47, R47, R71, R46 ;  /* 0x000000472f2f7223 */ /* 0x000fe2000000002e */
[C---:B0-----:R-:W-:Y:S01]  /*1ae0*/  FFMA R26, R72.reuse, R84, R26 ;  /* 0x00000054481a7223 */ /* 0x041fe2000000001a */
[----:B-1----:R-:W-:-:S03]  /*1af0*/  FFMA R34, R72, R88, R34 ;  /* 0x0000005848227223 */ /* 0x002fc60000000022 */
[C---:B------:R-:W-:Y:S01]  /*1b00*/  FFMA R41, R73.reuse, R85, R26 ;  /* 0x0000005549297223 */ /* 0x040fe2000000001a */
[----:B--2---:R-:W-:Y:S01]  /*1b10*/  FFMA R40, R72, R76, R119 ;  /* 0x0000004c48287223 */ /* 0x004fe20000000077 */
[C---:B------:R-:W-:Y:S02]  /*1b20*/  FFMA R43, R73.reuse, R89, R34 ;  /* 0x00000059492b7223 */ /* 0x040fe40000000022 */
[C---:B------:R-:W-:Y:S01]  /*1b30*/  FFMA R34, R74.reuse, R86, R41 ;  /* 0x000000564a227223 */ /* 0x040fe20000000029 */
[----:B------:R-:W-:Y:S01]  /*1b40*/  FFMA R37, R73, R77, R40 ;  /* 0x0000004d49257223 */ /* 0x000fe20000000028 */
[----:B------:R-:W-:Y:S01]  /*1b50*/  FFMA R44, R74, R90, R43 ;  /* 0x0000005a4a2c7223 */ /* 0x000fe2000000002b */
[C---:B---3--:R-:W-:Y:S01]  /*1b60*/  FFMA R22, R72.reuse, R80, R22 ;  /* 0x0000005048167223 */ /* 0x048fe20000000016 */
[----:B------:R-:W0:Y:S01]  /*1b70*/  LDS.128 R40, [R10+0x110] ;  /* 0x000110000a287984 */ /* 0x000e220000000c00 */
[----:B----4-:R-:W-:Y:S01]  /*1b80*/  FFMA R114, R72, R96, R114 ;  /* 0x0000006048727223 */ /* 0x010fe20000000072 */
[----:B------:R-:W-:Y:S01]  /*1b90*/  FFMA R59, R75, R87, R34 ;  /* 0x000000574b3b7223 */ /* 0x000fe20000000022 */
[C---:B------:R-:W-:Y:S01]  /*1ba0*/  FFMA R39, R73.reuse, R81, R22 ;  /* 0x0000005149277223 */ /* 0x040fe20000000016 */
        /* <DEDUP_REMOVED lines=9> */
[C---:B------:R-:W-:Y:S01]  /*1c40*/  FFMA R22, R52.reuse, R76, R115 ;  /* 0x0000004c34167223 */ /* 0x040fe20000000073 */
[C---:B------:R-:W-:Y:S01]  /*1c50*/  FFMA R26, R52.reuse, R80, R117 ;  /* 0x00000050341a7223 */ /* 0x040fe20000000075 */
[C---:B------:R-:W-:Y:S01]  /*1c60*/  FFMA R20, R52.reuse, R84, R20 ;  /* 0x0000005434147223 */ /* 0x040fe20000000014 */
[C---:B------:R-:W-:Y:S01]  /*1c70*/  FFMA R24, R52.reuse, R88, R24 ;  /* 0x0000005834187223 */ /* 0x040fe20000000018 */
[C---:B------:R-:W-:Y:S01]  /*1c80*/  FFMA R32, R52.reuse, R92, R32 ;  /* 0x0000005c34207223 */ /* 0x040fe20000000020 */
[C---:B------:R-:W-:Y:S01]  /*1c90*/  FFMA R110, R52.reuse, R96, R110 ;  /* 0x00000060346e7223 */ /* 0x040fe2000000006e */
[C---:B------:R-:W-:Y:S01]  /*1ca0*/  FFMA R116, R52.reuse, R100, R116 ;  /* 0x0000006434747223 */ /* 0x040fe20000000074 */
[----:B------:R-:W-:Y:S01]  /*1cb0*/  FFMA R52, R52, R104, R49 ;  /* 0x0000006834347223 */ /* 0x000fe20000000031 */
[----:B------:R-:W-:Y:S01]  /*1cc0*/  FFMA R45, R73, R93, R112 ;  /* 0x0000005d492d7223 */ /* 0x000fe20000000070 */
[----:B------:R-:W-:Y:S01]  /*1cd0*/  FFMA R50, R74, R102, R57 ;  /* 0x000000664a327223 */ /* 0x000fe20000000039 */
[C---:B------:R-:W-:Y:S01]  /*1ce0*/  FFMA R49, R53.reuse, R77, R22 ;  /* 0x0000004d35317223 */ /* 0x040fe20000000016 */
[C---:B------:R-:W-:Y:S01]  /*1cf0*/  FFMA R51, R53.reuse, R81, R26 ;  /* 0x0000005135337223 */ /* 0x040fe2000000001a */
[----:B------:R-:W-:Y:S01]  /*1d00*/  FFMA R72, R72, R104, R67 ;  /* 0x0000006848487223 */ /* 0x000fe20000000043 */
[----:B------:R-:W-:Y:S01]  /*1d10*/  FFMA R46, R74, R94, R45 ;  /* 0x0000005e4a2e7223 */ /* 0x000fe2000000002d */
[----:B------:R-:W-:Y:S01]  /*1d20*/  FFMA R65, R53, R85, R20 ;  /* 0x0000005535417223 */ /* 0x000fe20000000014 */
[C---:B------:R-:W-:Y:S01]  /*1d30*/  FFMA R45, R75.reuse, R99, R48 ;  /* 0x000000634b2d7223 */ /* 0x040fe20000000030 */
[----:B------:R-:W-:Y:S01]  /*1d40*/  FFMA R39, R75, R103, R50 ;  /* 0x000000674b277223 */ /* 0x000fe20000000032 */
[C---:B------:R-:W-:Y:S01]  /*1d50*/  FFMA R20, R54.reuse, R78, R49 ;  /* 0x0000004e36147223 */ /* 0x040fe20000000031 */
[----:B------:R-:W-:Y:S01]  /*1d60*/  FFMA R22, R54, R82, R51 ;  /* 0x0000005236167223 */ /* 0x000fe20000000033 */
[----:B------:R-:W-:Y:S01]  /*1d70*/  FFMA R73, R73, R105, R72 ;  /* 0x0000006949497223 */ /* 0x000fe20000000048 */
[----:B------:R-:W1:Y:S01]  /*1d80*/  LDS.128 R48, [R10+0x190] ;  /* 0x000190000a307984 */ /* 0x000e620000000c00 */
[C---:B------:R-:W-:Y:S01]  /*1d90*/  FFMA R67, R53.reuse, R89, R24 ;  /* 0x0000005935437223 */ /* 0x040fe20000000018 */
[C---:B------:R-:W-:Y:S01]  /*1da0*/  FFMA R71, R53.reuse, R93, R32 ;  /* 0x0000005d35477223 */ /* 0x040fe20000000020 */
[----:B------:R-:W-:Y:S01]  /*1db0*/  FFMA R74, R74, R106, R73 ;  /* 0x0000006a4a4a7223 */ /* 0x000fe20000000049 */
[C---:B------:R-:W-:Y:S01]  /*1dc0*/  FFMA R73, R53.reuse, R97, R110 ;  /* 0x0000006135497223 */ /* 0x040fe2000000006e */
[C---:B------:R-:W-:Y:S01]  /*1dd0*/  FFMA R115, R53.reuse, R101, R116 ;  /* 0x0000006535737223 */ /* 0x040fe20000000074 */
[----:B------:R-:W-:Y:S01]  /*1de0*/  FFMA R53, R53, R105, R52 ;  /* 0x0000006935357223 */ /* 0x000fe20000000034 */
[----:B------:R-:W-:Y:S01]  /*1df0*/  FFMA R37, R75, R91, R44 ;  /* 0x0000005b4b257223 */ /* 0x000fe2000000002c */
[C---:B------:R-:W-:Y:S01]  /*1e00*/  FFMA R24, R54.reuse, R86, R65 ;  /* 0x0000005636187223 */ /* 0x040fe20000000041 */
[C---:B------:R-:W-:Y:S01]  /*1e10*/  FFMA R26, R54.reuse, R90, R67 ;  /* 0x0000005a361a7223 */ /* 0x040fe20000000043 */
[C---:B------:R-:W-:Y:S01]  /*1e20*/  FFMA R32, R54.reuse, R94, R71 ;  /* 0x0000005e36207223 */ /* 0x040fe20000000047 */
[C---:B------:R-:W-:Y:S01]  /*1e30*/  FFMA R34, R54.reuse, R98, R73 ;  /* 0x0000006236227223 */ /* 0x040fe20000000049 */
[C---:B------:R-:W-:Y:S01]  /*1e40*/  FFMA R44, R54.reuse, R102, R115 ;  /* 0x00000066362c7223 */ /* 0x040fe20000000073 */
[----:B------:R-:W-:Y:S01]  /*1e50*/  FFMA R54, R54, R106, R53 ;  /* 0x0000006a36367223 */ /* 0x000fe20000000035 */
[C---:B------:R-:W-:Y:S01]  /*1e60*/  FFMA R67, R55.reuse, R79, R20 ;  /* 0x0000004f37437223 */ /* 0x040fe20000000014 */
[C---:B------:R-:W-:Y:S01]  /*1e70*/  FFMA R65, R55.reuse, R83, R22 ;  /* 0x0000005337417223 */ /* 0x040fe20000000016 */
[C---:B0-----:R-:W-:Y:S01]  /*1e80*/  FFMA R20, R40.reuse, R76, R125 ;  /* 0x0000004c28147223 */ /* 0x041fe2000000007d */
[C---:B------:R-:W-:Y:S01]  /*1e90*/  FFMA R22, R40.reuse, R80, R127 ;  /* 0x0000005028167223 */ /* 0x040fe2000000007f */
        /* <DEDUP_REMOVED lines=8> */
[C---:B------:R-:W-:Y:S01]  /*1f20*/  FFMA R55, R41.reuse, R81, R22 ;  /* 0x0000005129377223 */ /* 0x040fe20000000016 */
[----:B------:R-:W-:Y:S01]  /*1f30*/  FFMA R24, R40, R84, R129 ;  /* 0x0000005428187223 */ /* 0x000fe20000000081 */
[C---:B------:R-:W-:Y:S01]  /*1f40*/  FFMA R125, R41.reuse, R89, R16 ;  /* 0x00000059297d7223 */ /* 0x040fe20000000010 */
[C---:B------:R-:W-:Y:S01]  /*1f50*/  FFMA R16, R42.reuse, R78, R53 ;  /* 0x0000004e2a107223 */ /* 0x040fe20000000035 */
[----:B------:R-:W-:Y:S01]  /*1f60*/  FFMA R20, R42, R82, R55 ;  /* 0x000000522a147223 */ /* 0x000fe20000000037 */
[C---:B------:R-:W-:Y:S01]  /*1f70*/  FFMA R26, R40.reuse, R92, R153 ;  /* 0x0000005c281a7223 */ /* 0x040fe20000000099 */
[----:B------:R-:W0:Y:S01]  /*1f80*/  LDS.128 R52, [R10+0x210] ;  /* 0x000210000a347984 */ /* 0x000e220000000c00 */
[C---:B------:R-:W-:Y:S01]  /*1f90*/  FFMA R30, R40.reuse, R96, R30 ;  /* 0x00000060281e7223 */ /* 0x040fe2000000001e */
[C---:B------:R-:W-:Y:S01]  /*1fa0*/  FFMA R108, R40.reuse, R100, R108 ;  /* 0x00000064286c7223 */ /* 0x040fe2000000006c */
[----:B------:R-:W-:Y:S01]  /*1fb0*/  FFMA R40, R40, R104, R131 ;  /* 0x0000006828287223 */ /* 0x000fe20000000083 */
        /* <DEDUP_REMOVED lines=13> */
[C---:B-1----:R-:W-:Y:S01]  /*2090*/  FFMA R16, R48.reuse, R76, R141 ;  /* 0x0000004c30107223 */ /* 0x042fe2000000008d */
        /* <DEDUP_REMOVED lines=12> */
[----:B------:R-:W-:Y:S01]  /*2160*/  FFMA R20, R50, R82, R43 ;  /* 0x0000005232147223 */ /* 0x000fe2000000002b */
[C---:B------:R-:W-:Y:S01]  /*2170*/  FFMA R26, R48.reuse, R92, R149 ;  /* 0x0000005c301a7223 */ /* 0x040fe20000000095 */
[----:B------:R-:W1:Y:S01]  /*2180*/  LDS.128 R40, [R10+0x290] ;  /* 0x000290000a287984 */ /* 0x000e620000000c00 */
        /* <DEDUP_REMOVED lines=43> */
[C---:B-1----:R-:W-:Y:S01]  /*2440*/  FFMA R16, R40.reuse, R80, R33 ;  /* 0x0000005028107223 */ /* 0x042fe20000000021 */
[-C--:B------:R-:W-:Y:S01]  /*2450*/  FFMA R163, R55, R95.reuse, R18 ;  /* 0x0000005f37a37223 */ /* 0x080fe20000000012 */
[----:B------:R-:W-:Y:S01]  /*2460*/  FFMA R18, R40, R84, R35 ;  /* 0x0000005428127223 */ /* 0x000fe20000000023 */
[----:B------:R-:W-:Y:S01]  /*2470*/  FFMA R57, R75, R95, R46 ;  /* 0x0000005f4b397223 */ /* 0x000fe2000000002e */
[C---:B------:R-:W-:Y:S01]  /*2480*/  FFMA R33, R41.reuse, R81, R16 ;  /* 0x0000005129217223 */ /* 0x040fe20000000010 */
[----:B------:R-:W-:Y:S01]  /*2490*/  FFMA R20, R54, R98, R161 ;  /* 0x0000006236147223 */ /* 0x000fe200000000a1 */
[----:B------:R-:W-:Y:S01]  /*24a0*/  FFMA R35, R41, R85, R18 ;  /* 0x0000005529237223 */ /* 0x000fe20000000012 */
[----:B------:R-:W-:Y:S01]  /*24b0*/  FFMA R36, R52, R104, R36 ;  /* 0x0000006834247223 */ /* 0x000fe20000000024 */
[----:B------:R-:W-:Y:S01]  /*24c0*/  FFMA R60, R42, R82, R33 ;  /* 0x000000522a3c7223 */ /* 0x000fe20000000021 */
[----:B------:R-:W-:Y:S01]  /*24d0*/  FFMA R12, R40, R100, R12 ;  /* 0x00000064280c7223 */ /* 0x000fe2000000000c */
[----:B------:R-:W-:Y:S01]  /*24e0*/  FFMA R46, R42, R86, R35 ;  /* 0x000000562a2e7223 */ /* 0x000fe20000000023 */
[----:B------:R-:W-:Y:S01]  /*24f0*/  FFMA R38, R54, R90, R157 ;  /* 0x0000005a36267223 */ /* 0x000fe2000000009d */
[----:B------:R-:W1:Y:S01]  /*2500*/  LDS.128 R32, [R10+0x390] ;  /* 0x000390000a207984 */ /* 0x000e620000000c00 */
[----:B------:R-:W-:Y:S01]  /*2510*/  FFMA R157, R55, R99, R20 ;  /* 0x00000063379d7223 */ /* 0x000fe20000000014 */
[----:B------:R-:W-:Y:S01]  /*2520*/  FFMA R53, R53, R105, R36 ;  /* 0x0000006935357223 */ /* 0x000fe20000000024 */
[----:B------:R-:W-:Y:S01]  /*2530*/  FFMA R20, R40, R88, R109 ;  /* 0x0000005828147223 */ /* 0x000fe2000000006d */
[----:B------:R-:W-:Y:S01]  /*2540*/  FFMA R109, R41, R101, R12 ;  /* 0x00000065296d7223 */ /* 0x000fe2000000000c */
[C---:B------:R-:W-:Y:S01]  /*2550*/  FFMA R36, R54.reuse, R86, R71 ;  /* 0x0000005636247223 */ /* 0x040fe20000000047 */
[----:B------:R-:W-:Y:S01]  /*2560*/  FFMA R44, R54, R106, R53 ;  /* 0x0000006a362c7223 */ /* 0x000fe20000000035 */
[C---:B------:R-:W-:Y:S01]  /*2570*/  FFMA R161, R55.reuse, R79, R14 ;  /* 0x0000004f37a17223 */ /* 0x040fe2000000000e */
[C---:B------:R-:W-:Y:S01]  /*2580*/  FFMA R165, R55.reuse, R103, R22 ;  /* 0x0000006737a57223 */ /* 0x040fe20000000016 */
[C---:B------:R-:W-:Y:S01]  /*2590*/  FFMA R14, R40.reuse, R76, R31 ;  /* 0x0000004c280e7223 */ /* 0x040fe2000000001f */
[C---:B------:R-:W-:Y:S01]  /*25a0*/  FFMA R22, R40.reuse, R92, R111 ;  /* 0x0000005c28167223 */ /* 0x040fe2000000006f */
[----:B------:R-:W-:Y:S01]  /*25b0*/  FFMA R24, R40, R96, R113 ;  /* 0x0000006028187223 */ /* 0x000fe20000000071 */
[----:B------:R-:W-:Y:S01]  /*25c0*/  FFMA R12, R42, R102, R109 ;  /* 0x000000662a0c7223 */ /* 0x000fe2000000006d */
[C---:B------:R-:W-:Y:S01]  /*25d0*/  FFMA R36, R55.reuse, R87, R36 ;  /* 0x0000005737247223 */ /* 0x040fe20000000024 */
[C---:B------:R-:W-:Y:S01]  /*25e0*/  FFMA R38, R55.reuse, R91, R38 ;  /* 0x0000005b37267223 */ /* 0x040fe20000000026 */
[----:B------:R-:W-:Y:S01]  /*25f0*/  FFMA R44, R55, R107, R44 ;  /* 0x0000006b372c7223 */ /* 0x000fe2000000002c */
[C---:B------:R-:W-:Y:S01]  /*2600*/  FFMA R31, R41.reuse, R77, R14 ;  /* 0x0000004d291f7223 */ /* 0x040fe2000000000e */
[C---:B------:R-:W-:Y:S01]  /*2610*/  FFMA R53, R41.reuse, R89, R20 ;  /* 0x0000005929357223 */ /* 0x040fe20000000014 */
[C---:B------:R-:W-:Y:S01]  /*2620*/  FFMA R55, R41.reuse, R93, R22 ;  /* 0x0000005d29377223 */ /* 0x040fe20000000016 */
[----:B------:R-:W-:Y:S01]  /*2630*/  FFMA R71, R41, R97, R24 ;  /* 0x0000006129477223 */ /* 0x000fe20000000018 */
[----:B------:R-:W-:Y:S01]  /*2640*/  FFMA R113, R43, R103, R12 ;  /* 0x000000672b717223 */ /* 0x000fe2000000000c */
[C---:B0-----:R-:W-:Y:S01]  /*2650*/  FFMA R12, R48.reuse, R76, R23 ;  /* 0x0000004c300c7223 */ /* 0x041fe20000000017 */
[C---:B------:R-:W-:Y:S01]  /*2660*/  FFMA R14, R48.reuse, R80, R25 ;  /* 0x00000050300e7223 */ /* 0x040fe20000000019 */
[C---:B------:R-:W-:Y:S01]  /*2670*/  FFMA R16, R48.reuse, R84, R21 ;  /* 0x0000005430107223 */ /* 0x040fe20000000015 */
[C---:B------:R-:W-:Y:S01]  /*2680*/  FFMA R18, R48.reuse, R88, R17 ;  /* 0x0000005830127223 */ /* 0x040fe20000000011 */
[C---:B------:R-:W-:Y:S01]  /*2690*/  FFMA R20, R48.reuse, R92, R29 ;  /* 0x0000005c30147223 */ /* 0x040fe2000000001d */
[C---:B------:R-:W-:Y:S01]  /*26a0*/  FFMA R22, R48.reuse, R96, R27 ;  /* 0x0000006030167223 */ /* 0x040fe2000000001b */
[----:B------:R-:W-:Y:S01]  /*26b0*/  FFMA R24, R48, R100, R19 ;  /* 0x0000006430187223 */ /* 0x000fe20000000013 */
[-C--:B------:R-:W-:Y:S01]  /*26c0*/  FFMA R28, R40, R104.reuse, R28 ;  /* 0x00000068281c7223 */ /* 0x080fe2000000001c */
[----:B------:R-:W-:Y:S01]  /*26d0*/  FFMA R48, R48, R104, R69 ;  /* 0x0000006830307223 */ /* 0x000fe20000000045 */
[C---:B------:R-:W-:Y:S01]  /*26e0*/  FFMA R17, R49.reuse, R77, R12 ;  /* 0x0000004d31117223 */ /* 0x040fe2000000000c */
        /* <DEDUP_REMOVED lines=37> */
[----:B------:R-:W-:Y:S01]  /*2940*/  LDS.128 R16, [R10+0x20] ;  /* 0x000020000a107984 */ /* 0x000fe20000000c00 */
[C---:B-1----:R-:W-:Y:S01]  /*2950*/  FFMA R76, R32.reuse, R76, R15 ;  /* 0x0000004c204c7223 */ /* 0x042fe2000000000f */
[C---:B------:R-:W-:Y:S01]  /*2960*/  FFMA R80, R32.reuse, R80, R13 ;  /* 0x0000005020507223 */ /* 0x040fe2000000000d */
[C---:B------:R-:W-:Y:S01]  /*2970*/  FFMA R84, R32.reuse, R84, R9 ;  /* 0x0000005420547223 */ /* 0x040fe20000000009 */
[----:B------:R-:W0:Y:S01]  /*2980*/  LDS.128 R20, [R0+0x20] ;  /* 0x0000200000147984 */ /* 0x000e220000000c00 */
[C---:B------:R-:W-:Y:S01]  /*2990*/  FFMA R88, R32.reuse, R88, R7 ;  /* 0x0000005820587223 */ /* 0x040fe20000000007 */
[C---:B------:R-:W-:Y:S01]  /*29a0*/  FFMA R92, R32.reuse, R92, R11 ;  /* 0x0000005c205c7223 */ /* 0x040fe2000000000b */
[C---:B------:R-:W-:Y:S01]  /*29b0*/  FFMA R96, R32.reuse, R96, R5 ;  /* 0x0000006020607223 */ /* 0x040fe20000000005 */
[----:B------:R-:W1:Y:S01]  /*29c0*/  LDS.128 R24, [R0+0xa0] ;  /* 0x0000a00000187984 */ /* 0x000e620000000c00 */
[C---:B------:R-:W-:Y:S01]  /*29d0*/  FFMA R100, R32.reuse, R100, R3 ;  /* 0x0000006420647223 */ /* 0x040fe20000000003 */
[----:B------:R-:W-:Y:S01]  /*29e0*/  FFMA R32, R32, R104, R47 ;  /* 0x0000006820207223 */ /* 0x000fe2000000002f */
[C---:B------:R-:W-:Y:S01]  /*29f0*/  FFMA R77, R33.reuse, R77, R76 ;  /* 0x0000004d214d7223 */ /* 0x040fe2000000004c */
[----:B------:R-:W2:Y:S01]  /*2a00*/  LDS.128 R28, [R0+0x120] ;  /* 0x00012000001c7984 */ /* 0x000ea20000000c00 */
[C---:B------:R-:W-:Y:S01]  /*2a10*/  FFMA R81, R33.reuse, R81, R80 ;  /* 0x0000005121517223 */ /* 0x040fe20000000050 */
[C---:B------:R-:W-:Y:S01]  /*2a20*/  FFMA R85, R33.reuse, R85, R84 ;  /* 0x0000005521557223 */ /* 0x040fe20000000054 */
[C---:B------:R-:W-:Y:S01]  /*2a30*/  FFMA R89, R33.reuse, R89, R88 ;  /* 0x0000005921597223 */ /* 0x040fe20000000058 */
[----:B------:R-:W3:Y:S01]  /*2a40*/  LDS.128 R40, [R0+0x1a0] ;  /* 0x0001a00000287984 */ /* 0x000ee20000000c00 */
[C---:B------:R-:W-:Y:S01]  /*2a50*/  FFMA R93, R33.reuse, R93, R92 ;  /* 0x0000005d215d7223 */ /* 0x040fe2000000005c */
[C---:B------:R-:W-:Y:S01]  /*2a60*/  FFMA R97, R33.reuse, R97, R96 ;  /* 0x0000006121617223 */ /* 0x040fe20000000060 */
[C---:B------:R-:W-:Y:S01]  /*2a70*/  FFMA R101, R33.reuse, R101, R100 ;  /* 0x0000006521657223 */ /* 0x040fe20000000064 */
[----:B------:R-:W4:Y:S01]  /*2a80*/  LDS.128 R48, [R0+0x220] ;  /* 0x0002200000307984 */ /* 0x000f220000000c00 */
[----:B------:R-:W-:Y:S01]  /*2a90*/  FFMA R33, R33, R105, R32 ;  /* 0x0000006921217223 */ /* 0x000fe20000000020 */
[C---:B------:R-:W-:Y:S01]  /*2aa0*/  FFMA R78, R34.reuse, R78, R77 ;  /* 0x0000004e224e7223 */ /* 0x040fe2000000004d */
[C---:B------:R-:W-:Y:S01]  /*2ab0*/  FFMA R82, R34.reuse, R82, R81 ;  /* 0x0000005222527223 */ /* 0x040fe20000000051 */
[----:B------:R-:W5:Y:S01]  /*2ac0*/  LDS.128 R52, [R0+0x2a0] ;  /* 0x0002a00000347984 */ /* 0x000f620000000c00 */
[C---:B------:R-:W-:Y:S01]  /*2ad0*/  FFMA R86, R34.reuse, R86, R85 ;  /* 0x0000005622567223 */ /* 0x040fe20000000055 */
[C---:B------:R-:W-:Y:S01]  /*2ae0*/  FFMA R90, R34.reuse, R90, R89 ;  /* 0x0000005a225a7223 */ /* 0x040fe20000000059 */
[C---:B------:R-:W-:Y:S01]  /*2af0*/  FFMA R94, R34.reuse, R94, R93 ;  /* 0x0000005e225e7223 */ /* 0x040fe2000000005d */
[----:B------:R-:W5:Y:S01]  /*2b00*/  LDS.128 R68, [R0+0x320] ;  /* 0x0003200000447984 */ /* 0x000f620000000c00 */
[C---:B------:R-:W-:Y:S01]  /*2b10*/  FFMA R98, R34.reuse, R98, R97 ;  /* 0x0000006222627223 */ /* 0x040fe20000000061 */
[C---:B------:R-:W-:Y:S01]  /*2b20*/  FFMA R102, R34.reuse, R102, R101 ;  /* 0x0000006622667223 */ /* 0x040fe20000000065 */
[----:B------:R-:W-:Y:S01]  /*2b30*/  FFMA R34, R34, R106, R33 ;  /* 0x0000006a22227223 */ /* 0x000fe20000000021 */
[----:B------:R-:W5:Y:S01]  /*2b40*/  LDS.128 R108, [R0+0x3a0] ;  /* 0x0003a000006c7984 */ /* 0x000f620000000c00 */
[C---:B------:R-:W-:Y:S01]  /*2b50*/  FFMA R79, R35.reuse, R79, R78 ;  /* 0x0000004f234f7223 */ /* 0x040fe2000000004e */
[C---:B------:R-:W-:Y:S01]  /*2b60*/  FFMA R83, R35.reuse, R83, R82 ;  /* 0x0000005323537223 */ /* 0x040fe20000000052 */
[C---:B------:R-:W-:Y:S01]  /*2b70*/  FFMA R107, R35.reuse, R107, R34 ;  /* 0x0000006b236b7223 */ /* 0x040fe20000000022 */
[----:B------:R-:W5:Y:S01]  /*2b80*/  LDS.128 R12, [R10+0xa0] ;  /* 0x0000a0000a0c7984 */ /* 0x000f620000000c00 */
[C---:B------:R-:W-:Y:S01]  /*2b90*/  FFMA R87, R35.reuse, R87, R86 ;  /* 0x0000005723577223 */ /* 0x040fe20000000056 */
[C---:B------:R-:W-:Y:S01]  /*2ba0*/  FFMA R91, R35.reuse, R91, R90 ;  /* 0x0000005b235b7223 */ /* 0x040fe2000000005a */
[C---:B------:R-:W-:Y:S01]  /*2bb0*/  FFMA R95, R35.reuse, R95, R94 ;  /* 0x0000005f235f7223 */ /* 0x040fe2000000005e */
[C---:B------:R-:W-:Y:S01]  /*2bc0*/  FFMA R99, R35.reuse, R99, R98 ;  /* 0x0000006323637223 */ /* 0x040fe20000000062 */
[----:B------:R-:W-:Y:S01]  /*2bd0*/  FFMA R103, R35, R103, R102 ;  /* 0x0000006723677223 */ /* 0x000fe20000000066 */
[C---:B0-----:R-:W-:Y:S01]  /*2be0*/  FFMA R32, R16.reuse, R20, R63 ;  /* 0x0000001410207223 */ /* 0x041fe2000000003f */
[----:B-1----:R-:W-:-:S03]  /*2bf0*/  FFMA R34, R16, R24, R61 ;  /* 0x0000001810227223 */ /* 0x002fc6000000003d */
[C---:B------:R-:W-:Y:S01]  /*2c00*/  FFMA R3, R17.reuse, R21, R32 ;  /* 0x0000001511037223 */ /* 0x040fe20000000020 */
[C---:B--2---:R-:W-:Y:S01]  /*2c10*/  FFMA R76, R16.reuse, R28, R59 ;  /* 0x0000001c104c7223 */ /* 0x044fe2000000003b */
[C---:B------:R-:W-:Y:S01]  /*2c20*/  FFMA R5, R17.reuse, R25, R34 ;  /* 0x0000001911057223 */ /* 0x040fe20000000022 */
[----:B---3--:R-:W-:Y:S02]  /*2c30*/  FFMA R78, R16, R40, R37 ;  /* 0x00000028104e7223 */ /* 0x008fe40000000025 */
[C---:B------:R-:W-:Y:S01]  /*2c40*/  FFMA R7, R17.reuse, R29, R76 ;  /* 0x0000001d11077223 */ /* 0x040fe2000000004c */
[----:B------:R-:W-:Y:S01]  /*2c50*/  FFMA R76, R18, R26, R5 ;  /* 0x0000001a124c7223 */ /* 0x000fe20000000005 */
[----:B----4-:R-:W-:Y:S01]  /*2c60*/  FFMA R80, R16, R48, R57 ;  /* 0x0000003010507223 */ /* 0x010fe20000000039 */
[----:B------:R-:W-:Y:S01]  /*2c70*/  FFMA R9, R17, R41, R78 ;  /* 0x0000002911097223 */ /* 0x000fe2000000004e */
[----:B------:R-:W-:Y:S01]  /*2c80*/  FFMA R78, R18, R30, R7 ;  /* 0x0000001e124e7223 */ /* 0x000fe20000000007 */
[----:B------:R-:W-:Y:S01]  /*2c90*/  FFMA R7, R19, R27, R76 ;  /* 0x0000001b13077223 */ /* 0x000fe2000000004c */
[----:B-----5:R-:W-:Y:S01]  /*2ca0*/  FFMA R82, R16, R52, R45 ;  /* 0x0000003410527223 */ /* 0x020fe2000000002d */
[----:B------:R-:W-:Y:S01]  /*2cb0*/  FFMA R11, R17, R49, R80 ;  /* 0x00000031110b7223 */ /* 0x000fe20000000050 */
[----:B------:R-:W-:Y:S01]  /*2cc0*/  FFMA R80, R18, R42, R9 ;  /* 0x0000002a12507223 */ /* 0x000fe20000000009 */
[----:B------:R-:W-:Y:S01]  /*2cd0*/  FFMA R5, R19, R31, R78 ;  /* 0x0000001f13057223 */ /* 0x000fe2000000004e */
[----:B------:R-:W-:Y:S01]  /*2ce0*/  FFMA R84, R16, R68, R39 ;  /* 0x0000004410547223 */ /* 0x000fe20000000027 */
[C---:B------:R-:W-:Y:S01]  /*2cf0*/  FFMA R33, R17.reuse, R53, R82 ;  /* 0x0000003511217223 */ /* 0x040fe20000000052 */
[----:B------:R-:W-:Y:S01]  /*2d00*/  FFMA R82, R18, R50, R11 ;  /* 0x0000003212527223 */ /* 0x000fe2000000000b */
[----:B------:R-:W-:Y:S01]  /*2d10*/  FFMA R16, R16, R108, R75 ;  /* 0x0000006c10107223 */ /* 0x000fe2000000004b */
[----:B------:R-:W-:Y:S01]  /*2d20*/  FFMA R35, R17, R69, R84 ;  /* 0x0000004511237223 */ /* 0x000fe20000000054 */
[C---:B------:R-:W-:Y:S01]  /*2d30*/  FFMA R84, R18.reuse, R54, R33 ;  /* 0x0000003612547223 */ /* 0x040fe20000000021 */
[----:B------:R-:W-:Y:S01]  /*2d40*/  FFMA R37, R19, R51, R82 ;  /* 0x0000003313257223 */ /* 0x000fe20000000052 */
[----:B------:R-:W-:Y:S01]  /*2d50*/  FFMA R17, R17, R109, R16 ;  /* 0x0000006d11117223 */ /* 0x000fe20000000010 */
[C---:B------:R-:W-:Y:S01]  /*2d60*/  FFMA R16, R18.reuse, R22, R3 ;  /* 0x0000001612107223 */ /* 0x040fe20000000003 */
[C---:B------:R-:W-:Y:S01]  /*2d70*/  FFMA R86, R18.reuse, R70, R35 ;  /* 0x0000004612567223 */ /* 0x040fe20000000023 */
[C---:B------:R-:W-:Y:S01]  /*2d80*/  FFMA R3, R19.reuse, R43, R80 ;  /* 0x0000002b13037223 */ /* 0x040fe20000000050 */
[----:B------:R-:W-:Y:S01]  /*2d90*/  FFMA R18, R18, R110, R17 ;  /* 0x0000006e12127223 */ /* 0x000fe20000000011 */
[----:B------:R-:W0:Y:S01]  /*2da0*/  LDS.128 R32, [R10+0x120] ;  /* 0x000120000a207984 */ /* 0x000e220000000c00 */
        /* <DEDUP_REMOVED lines=23> */
[----:B------:R-:W1:Y:S01]  /*2f20*/  LDS.128 R16, [R10+0x1a0] ;  /* 0x0001a0000a107984 */ /* 0x000e620000000c00 */
        /* <DEDUP_REMOVED lines=37> */
[----:B------:R-:W0:Y:S01]  /*3180*/  LDS.128 R12, [R10+0x220] ;  /* 0x000220000a0c7984 */ /* 0x000e220000000c00 */
        /* <DEDUP_REMOVED lines=39> */
[C---:B0-----:R-:W-:Y:S01]  /*3400*/  FFMA R16, R12.reuse, R20, R161 ;  /* 0x000000140c107223 */ /* 0x041fe200000000a1 */
        /* <DEDUP_REMOVED lines=20> */
[----:B------:R-:W0:Y:S01]  /*3550*/  LDS.128 R16, [R10+0x320] ;  /* 0x000320000a107984 */ /* 0x000e220000000c00 */
[C---:B------:R-:W-:Y:S01]  /*3560*/  FFMA R44, R14.reuse, R42, R59 ;  /* 0x0000002a0e2c7223 */ /* 0x040fe2000000003b */
[C---:B------:R-:W-:Y:S01]  /*3570*/  FFMA R76, R14.reuse, R50, R61 ;  /* 0x000000320e4c7223 */ /* 0x040fe2000000003d */
[C---:B------:R-:W-:Y:S01]  /*3580*/  FFMA R78, R14.reuse, R54, R63 ;  /* 0x000000360e4e7223 */ /* 0x040fe2000000003f */
[C---:B------:R-:W-:Y:S01]  /*3590*/  FFMA R80, R14.reuse, R70, R65 ;  /* 0x000000460e507223 */ /* 0x040fe20000000041 */
[----:B------:R-:W-:Y:S01]  /*35a0*/  FFMA R14, R14, R110, R13 ;  /* 0x0000006e0e0e7223 */ /* 0x000fe2000000000d */
        /* <DEDUP_REMOVED lines=73> */
[C---:B-1----:R-:W-:Y:S01]  /*3a40*/  FFMA R20, R12.reuse, R20, R79 ;  /* 0x000000140c147223 */ /* 0x042fe2000000004f */
[----:B------:R-:W-:Y:S01]  /*3a50*/  LDS.128 R16, [R10+0x30] ;  /* 0x000030000a107984 */ /* 0x000fe20000000c00 */
[C---:B------:R-:W-:Y:S01]  /*3a60*/  FFMA R24, R12.reuse, R24, R83 ;  /* 0x000000180c187223 */ /* 0x040fe20000000053 */
[C---:B------:R-:W-:Y:S01]  /*3a70*/  FFMA R28, R12.reuse, R28, R87 ;  /* 0x0000001c0c1c7223 */ /* 0x040fe20000000057 */
[----:B------:R-:W-:Y:S01]  /*3a80*/  FFMA R21, R13, R21, R20 ;  /* 0x000000150d157223 */ /* 0x000fe20000000014 */
[----:B------:R-:W0:Y:S01]  /*3a90*/  LDS.128 R32, [R0+0x30] ;  /* 0x0000300000207984 */ /* 0x000e220000000c00 */
[C---:B------:R-:W-:Y:S01]  /*3aa0*/  FFMA R40, R12.reuse, R40, R91 ;  /* 0x000000280c287223 */ /* 0x040fe2000000005b */
[----:B------:R-:W-:Y:S01]  /*3ab0*/  FFMA R48, R12, R48, R95 ;  /* 0x000000300c307223 */ /* 0x000fe2000000005f */
[----:B------:R-:W-:Y:S01]  /*3ac0*/  FFMA R22, R14, R22, R21 ;  /* 0x000000160e167223 */ /* 0x000fe20000000015 */
[----:B------:R-:W1:Y:S01]  /*3ad0*/  LDS.128 R56, [R0+0xb0] ;  /* 0x0000b00000387984 */ /* 0x000e620000000c00 */
[C---:B------:R-:W-:Y:S01]  /*3ae0*/  FFMA R52, R12.reuse, R52, R99 ;  /* 0x000000340c347223 */ /* 0x040fe20000000063 */
[C---:B------:R-:W-:Y:S01]  /*3af0*/  FFMA R68, R12.reuse, R68, R103 ;  /* 0x000000440c447223 */ /* 0x040fe20000000067 */
[----:B------:R-:W-:Y:S01]  /*3b00*/  FFMA R83, R15, R23, R22 ;  /* 0x000000170f537223 */ /* 0x000fe20000000016 */
[----:B------:R-:W2:Y:S01]  /*3b10*/  LDS.128 R60, [R0+0x130] ;  /* 0x00013000003c7984 */ /* 0x000ea20000000c00 */
[----:B------:R-:W-:Y:S01]  /*3b20*/  FFMA R12, R12, R108, R107 ;  /* 0x0000006c0c0c7223 */ /* 0x000fe2000000006b */
[C---:B------:R-:W-:Y:S01]  /*3b30*/  FFMA R25, R13.reuse, R25, R24 ;  /* 0x000000190d197223 */ /* 0x040fe20000000018 */
[C---:B------:R-:W-:Y:S01]  /*3b40*/  FFMA R29, R13.reuse, R29, R28 ;  /* 0x0000001d0d1d7223 */ /* 0x040fe2000000001c */
[----:B------:R-:W3:Y:S01]  /*3b50*/  LDS.128 R64, [R0+0x1b0] ;  /* 0x0001b00000407984 */ /* 0x000ee20000000c00 */
[C---:B------:R-:W-:Y:S01]  /*3b60*/  FFMA R41, R13.reuse, R41, R40 ;  /* 0x000000290d297223 */ /* 0x040fe20000000028 */
[C---:B------:R-:W-:Y:S01]  /*3b70*/  FFMA R49, R13.reuse, R49, R48 ;  /* 0x000000310d317223 */ /* 0x040fe20000000030 */
[C---:B------:R-:W-:Y:S01]  /*3b80*/  FFMA R53, R13.reuse, R53, R52 ;  /* 0x000000350d357223 */ /* 0x040fe20000000034 */
[----:B------:R-:W4:Y:S01]  /*3b90*/  LDS.128 R72, [R0+0x230] ;  /* 0x0002300000487984 */ /* 0x000f220000000c00 */
[C---:B------:R-:W-:Y:S01]  /*3ba0*/  FFMA R69, R13.reuse, R69, R68 ;  /* 0x000000450d457223 */ /* 0x040fe20000000044 */
[----:B------:R-:W-:Y:S01]  /*3bb0*/  FFMA R13, R13, R109, R12 ;  /* 0x0000006d0d0d7223 */ /* 0x000fe2000000000c */
        /* <DEDUP_REMOVED lines=17> */
[----:B------:R-:W-:Y:S01]  /*3cd0*/  FFMA R71, R15, R71, R70 ;  /* 0x000000470f477223 */ /* 0x000fe20000000046 */
[C---:B0-----:R-:W-:Y:S01]  /*3ce0*/  FFMA R12, R16.reuse, R32, R9 ;  /* 0x00000020100c7223 */ /* 0x041fe20000000009 */
[C---:B-1----:R-:W-:Y:S01]  /*3cf0*/  FFMA R14, R16.reuse, R56, R7 ;  /* 0x00000038100e7223 */ /* 0x042fe20000000007 */
[----:B--2---:R-:W-:-:S03]  /*3d00*/  FFMA R24, R16, R60, R5 ;  /* 0x0000003c10187223 */ /* 0x004fc60000000005 */
[C---:B------:R-:W-:Y:S01]  /*3d10*/  FFMA R5, R17.reuse, R57, R14 ;  /* 0x0000003911057223 */ /* 0x040fe2000000000e */
[----:B---3--:R-:W-:Y:S01]  /*3d20*/  FFMA R26, R16, R64, R3 ;  /* 0x00000040101a7223 */ /* 0x008fe20000000003 */
[C---:B------:R-:W-:Y:S01]  /*3d30*/  FFMA R3, R17.reuse, R33, R12 ;  /* 0x0000002111037223 */ /* 0x040fe2000000000c */
[C---:B------:R-:W-:Y:S01]  /*3d40*/  FFMA R7, R17.reuse, R61, R24 ;  /* 0x0000003d11077223 */ /* 0x040fe20000000018 */
[----:B------:R-:W-:Y:S01]  /*3d50*/  FFMA R24, R18, R58, R5 ;  /* 0x0000003a12187223 */ /* 0x000fe20000000005 */
[----:B----4-:R-:W-:Y:S01]  /*3d60*/  FFMA R28, R16, R72, R37 ;  /* 0x00000048101c7223 */ /* 0x010fe20000000025 */
        /* <DEDUP_REMOVED lines=265> */
[C---:B--2---:R-:W-:Y:S01]  /*4e00*/  FFMA R56, R12.reuse, R80, R29 ;  /* 0x000000500c387223 */ /* 0x044fe2000000001d */
[C---:B---3--:R-:W-:Y:S01]  /*4e10*/  FFMA R58, R12.reuse, R84, R3 ;  /* 0x000000540c3a7223 */ /* 0x048fe20000000003 */
[C---:B------:R-:W-:Y:S01]  /*4e20*/  FFMA R3, R13.reuse, R17, R20 ;  /* 0x000000110d037223 */ /* 0x040fe20000000014 */
[C---:B----4-:R-:W-:Y:S01]  /*4e30*/  FFMA R60, R12.reuse, R88, R7 ;  /* 0x000000580c3c7223 */ /* 0x050fe20000000007 */
[C---:B------:R-:W-:Y:S01]  /*4e40*/  FFMA R7, R13.reuse, R81, R56 ;  /* 0x000000510d077223 */ /* 0x040fe20000000038 */
[C---:B------:R-:W-:Y:S01]  /*4e50*/  FFMA R9, R13.reuse, R85, R58 ;  /* 0x000000550d097223 */ /* 0x040fe2000000003a */
[----:B-----5:R-:W-:Y:S01]  /*4e60*/  FFMA R62, R12, R92, R5 ;  /* 0x0000005c0c3e7223 */ /* 0x020fe20000000005 */
[C---:B------:R-:W-:Y:S01]  /*4e70*/  FFMA R5, R13.reuse, R45, R22 ;  /* 0x0000002d0d057223 */ /* 0x040fe20000000016 */
[C---:B------:R-:W-:Y:S01]  /*4e80*/  FFMA R11, R13.reuse, R89, R60 ;  /* 0x000000590d0b7223 */ /* 0x040fe2000000003c */
[----:B------:R-:W-:Y:S01]  /*4e90*/  FFMA R58, R14, R82, R7 ;  /* 0x000000520e3a7223 */ /* 0x000fe20000000007 */
        /* <DEDUP_REMOVED lines=259> */
[----:B------:R-:W-:-:S02]  /*5ed0*/  FFMA R35, R35, R103, R34 ;  /* 0x0000006723237223 */ /* 0x000fc40000000022 */
[----:B------:R-:W-:Y:S01]  /*5ee0*/  LDS.128 R100, [R0+0x360] ;  /* 0x0003600000647984 */ /* 0x000fe20000000c00 */
        /* <DEDUP_REMOVED lines=231> */
[----:B------:R-:W0:Y:S01]  /*6d60*/  LDS.128 R12, [R10+0x60] ;  /* 0x000060000a0c7984 */ /* 0x000e220000000c00 */
[C---:B------:R-:W-:Y:S01]  /*6d70*/  FFMA R36, R16.reuse, R36, R47 ;  /* 0x0000002410247223 */ /* 0x040fe2000000002f */
[C---:B------:R-:W-:Y:S01]  /*6d80*/  FFMA R40, R16.reuse, R40, R83 ;  /* 0x0000002810287223 */ /* 0x040fe20000000053 */
[----:B------:R-:W-:Y:S01]  /*6d90*/  FFMA R21, R17, R21, R20 ;  /* 0x0000001511157223 */ /* 0x000fe20000000014 */
[----:B------:R-:W1:Y:S01]  /*6da0*/  LDS.128 R76, [R0+0x2e0] ;  /* 0x0002e000004c7984 */ /* 0x000e620000000c00 */
[C---:B------:R-:W-:Y:S01]  /*6db0*/  FFMA R48, R16.reuse, R48, R87 ;  /* 0x0000003010307223 */ /* 0x040fe20000000057 */
[----:B------:R-:W-:Y:S01]  /*6dc0*/  FFMA R52, R16, R52, R91 ;  /* 0x0000003410347223 */ /* 0x000fe2000000005b */
[----:B------:R-:W-:Y:S01]  /*6dd0*/  FFMA R22, R18, R22, R21 ;  /* 0x0000001612167223 */ /* 0x000fe20000000015 */
[----:B------:R-:W2:Y:S01]  /*6de0*/  LDS.128 R64, [R0+0x1e0] ;  /* 0x0001e00000407984 */ /* 0x000ea20000000c00 */
[C---:B------:R-:W-:Y:S01]  /*6df0*/  FFMA R68, R16.reuse, R68, R95 ;  /* 0x0000004410447223 */ /* 0x040fe2000000005f */
[C---:B------:R-:W-:Y:S01]  /*6e00*/  FFMA R104, R16.reuse, R104, R99 ;  /* 0x0000006810687223 */ /* 0x040fe20000000063 */
[----:B------:R-:W-:Y:S01]  /*6e10*/  FFMA R16, R16, R108, R35 ;  /* 0x0000006c10107223 */ /* 0x000fe20000000023 */
[----:B------:R-:W3:Y:S01]  /*6e20*/  LDS.128 R72, [R0+0x260] ;  /* 0x0002600000487984 */ /* 0x000ee20000000c00 */
[----:B------:R-:W-:Y:S01]  /*6e30*/  FFMA R35, R19, R23, R22 ;  /* 0x0000001713237223 */ /* 0x000fe20000000016 */
[C---:B------:R-:W-:Y:S01]  /*6e40*/  FFMA R41, R17.reuse, R41, R40 ;  /* 0x0000002911297223 */ /* 0x040fe20000000028 */
[C---:B------:R-:W-:Y:S01]  /*6e50*/  FFMA R37, R17.reuse, R37, R36 ;  /* 0x0000002511257223 */ /* 0x040fe20000000024 */
[----:B------:R-:W4:Y:S01]  /*6e60*/  LDS.128 R24, [R0+0x60] ;  /* 0x0000600000187984 */ /* 0x000f220000000c00 */
[C---:B------:R-:W-:Y:S01]  /*6e70*/  FFMA R49, R17.reuse, R49, R48 ;  /* 0x0000003111317223 */ /* 0x040fe20000000030 */
[C---:B------:R-:W-:Y:S01]  /*6e80*/  FFMA R53, R17.reuse, R53, R52 ;  /* 0x0000003511357223 */ /* 0x040fe20000000034 */
[C---:B------:R-:W-:Y:S01]  /*6e90*/  FFMA R69, R17.reuse, R69, R68 ;  /* 0x0000004511457223 */ /* 0x040fe20000000044 */
[----:B------:R-:W5:Y:S01]  /*6ea0*/  LDS.128 R56, [R0+0xe0] ;  /* 0x0000e00000387984 */ /* 0x000f620000000c00 */
        /* <DEDUP_REMOVED lines=22> */
[----:B--2---:R-:W-:Y:S01]  /*7010*/  FFMA R38, R12, R64, R3 ;  /* 0x000000400c267223 */ /* 0x004fe20000000003 */
[C---:B------:R-:W-:Y:S02]  /*7020*/  FFMA R17, R13.reuse, R77, R42 ;  /* 0x0000004d0d117223 */ /* 0x040fe4000000002a */
[----:B------:R-:W-:Y:S01]  /*7030*/  FFMA R48, R14, R102, R19 ;  /* 0x000000660e307223 */ /* 0x000fe20000000013 */
[----:B---3--:R-:W-:Y:S01]  /*7040*/  FFMA R40, R12, R72, R5 ;  /* 0x000000480c287223 */ /* 0x008fe20000000005 */
[C---:B------:R-:W-:Y:S01]  /*7050*/  FFMA R9, R13.reuse, R65, R38 ;  /* 0x000000410d097223 */ /* 0x040fe20000000026 */
[----:B------:R-:W-:Y:S01]  /*7060*/  FFMA R42, R14, R78, R17 ;  /* 0x0000004e0e2a7223 */ /* 0x000fe20000000011 */
[C---:B----4-:R-:W-:Y:S01]  /*7070*/  FFMA R16, R12.reuse, R24, R7 ;  /* 0x000000180c107223 */ /* 0x050fe20000000007 */
[----:B------:R-:W-:Y:S01]  /*7080*/  FFMA R11, R13, R73, R40 ;  /* 0x000000490d0b7223 */ /* 0x000fe20000000028 */
[----:B-----5:R-:W-:-:S02]  /*7090*/  FFMA R18, R12, R56, R29 ;  /* 0x000000380c127223 */ /* 0x020fc4000000001d */
[C---:B------:R-:W-:Y:S01]  /*70a0*/  FFMA R3, R13.reuse, R25, R16 ;  /* 0x000000190d037223 */ /* 0x040fe20000000010 */
[----:B------:R-:W-:Y:S01]  /*70b0*/  FFMA R40, R14, R74, R11 ;  /* 0x0000004a0e287223 */ /* 0x000fe2000000000b */
[----:B------:R-:W-:Y:S01]  /*70c0*/  FFMA R36, R12, R60, R33 ;  /* 0x0000003c0c247223 */ /* 0x000fe20000000021 */
[C---:B------:R-:W-:Y:S01]  /*70d0*/  FFMA R5, R13.reuse, R57, R18 ;  /* 0x000000390d057223 */ /* 0x040fe20000000012 */
[----:B------:R-:W-:Y:S01]  /*70e0*/  FFMA R52, R14, R26, R3 ;  /* 0x0000001a0e347223 */ /* 0x000fe20000000003 */
[----:B------:R-:W0:Y:S01]  /*70f0*/  LDS.128 R16, [R10+0x160] ;  /* 0x000160000a107984 */ /* 0x000e220000000c00 */
        /* <DEDUP_REMOVED lines=215> */
[C---:B------:R-:W-:Y:S01]  /*7e70*/  FFMA R42, R15.reuse, R103, R42 ;  /* 0x000000670f2a7223 */ /* 0x040fe2000000002a */
[----:B------:R-:W-:Y:S01]  /*7e80*/  FFMA R40, R15, R115, R40 ;  /* 0x000000730f287223 */ /* 0x000fe20000000028 */
[----:B------:R-:W2:Y:S01]  /*7e90*/  LDS.128 R28, [R10+0x70] ;  /* 0x000070000a1c7984 */ /* 0x000ea20000000c00 */
[C---:B------:R-:W-:Y:S01]  /*7ea0*/  FFMA R57, R21.reuse, R57, R56 ;  /* 0x0000003915397223 */ /* 0x040fe20000000038 */
[----:B------:R-:W-:Y:S01]  /*7eb0*/  FFMA R25, R21, R25, R24 ;  /* 0x0000001915197223 */ /* 0x000fe20000000018 */
[----:B------:R-:W-:Y:S01]  /*7ec0*/  FFMA R60, R20, R60, R43 ;  /* 0x0000003c143c7223 */ /* 0x000fe2000000002b */
[----:B------:R-:W3:Y:S01]  /*7ed0*/  LDS.128 R32, [R10+0xf0] ;  /* 0x0000f0000a207984 */ /* 0x000ee20000000c00 */
[C---:B------:R-:W-:Y:S01]  /*7ee0*/  FFMA R58, R22.reuse, R58, R57 ;  /* 0x0000003a163a7223 */ /* 0x040fe20000000039 */
[----:B------:R-:W-:Y:S01]  /*7ef0*/  FFMA R26, R22, R26, R25 ;  /* 0x0000001a161a7223 */ /* 0x000fe20000000019 */
[C---:B------:R-:W-:Y:S01]  /*7f00*/  FFMA R64, R20.reuse, R64, R51 ;  /* 0x0000004014407223 */ /* 0x040fe20000000033 */
[----:B------:R-:W4:Y:S01]  /*7f10*/  LDS.128 R120, [R10+0x170] ;  /* 0x000170000a787984 */ /* 0x000f220000000c00 */
[----:B------:R-:W-:Y:S01]  /*7f20*/  FFMA R25, R23, R59, R58 ;  /* 0x0000003b17197223 */ /* 0x000fe2000000003a */
        /* <DEDUP_REMOVED lines=10> */
[----:B------:R0:W5:Y:S01]  /*7fd0*/  LDS.128 R136, [R10+0x3f0] ;  /* 0x0003f0000a887984 */ /* 0x0001620000000c00 */
[C---:B------:R-:W-:Y:S01]  /*7fe0*/  FFMA R101, R21.reuse, R101, R100 ;  /* 0x0000006515657223 */ /* 0x040fe20000000064 */
[----:B------:R-:W-:Y:S01]  /*7ff0*/  FFMA R21, R21, R113, R20 ;  /* 0x0000007115157223 */ /* 0x000fe20000000014 */
[C---:B------:R-:W-:Y:S01]  /*8000*/  FFMA R62, R22.reuse, R62, R61 ;  /* 0x0000003e163e7223 */ /* 0x040fe2000000003d */
[----:B------:R-:W5:Y:S01]  /*8010*/  LDS.128 R56, [R0+0xf0] ;  /* 0x0000f00000387984 */ /* 0x000f620000000c00 */
[C---:B------:R-:W-:Y:S01]  /*8020*/  FFMA R66, R22.reuse, R66, R65 ;  /* 0x0000004216427223 */ /* 0x040fe20000000041 */
[C---:B------:R-:W-:Y:S01]  /*8030*/  FFMA R74, R22.reuse, R74, R73 ;  /* 0x0000004a164a7223 */ /* 0x040fe20000000049 */
[C---:B------:R-:W-:Y:S01]  /*8040*/  FFMA R78, R22.reuse, R78, R77 ;  /* 0x0000004e164e7223 */ /* 0x040fe2000000004d */
[C---:B------:R-:W-:Y:S01]  /*8050*/  FFMA R102, R22.reuse, R102, R101 ;  /* 0x0000006616667223 */ /* 0x040fe20000000065 */
[----:B------:R-:W-:Y:S01]  /*8060*/  FFMA R22, R22, R114, R21 ;  /* 0x0000007216167223 */ /* 0x000fe20000000015 */
[C---:B------:R-:W-:Y:S01]  /*8070*/  FFMA R27, R23.reuse, R27, R26 ;  /* 0x0000001b171b7223 */ /* 0x040fe2000000001a */
[C---:B------:R-:W-:Y:S01]  /*8080*/  FFMA R21, R23.reuse, R63, R62 ;  /* 0x0000003f17157223 */ /* 0x040fe2000000003e */
[-C--:B0-----:R-:W-:Y:S01]  /*8090*/  FFMA R10, R128, R80.reuse, R141 ;  /* 0x00000050800a7223 */ /* 0x081fe2000000008d */
[C---:B------:R-:W-:Y:S01]  /*80a0*/  FFMA R67, R23.reuse, R67, R66 ;  /* 0x0000004317437223 */ /* 0x040fe20000000042 */
[C---:B------:R-:W-:Y:S01]  /*80b0*/  FFMA R65, R23.reuse, R75, R74 ;  /* 0x0000004b17417223 */ /* 0x040fe2000000004a */
[C---:B------:R-:W-:Y:S01]  /*80c0*/  FFMA R55, R23.reuse, R79, R78 ;  /* 0x0000004f17377223 */ /* 0x040fe2000000004e */
[-C--:B-1----:R-:W-:Y:S01]  /*80d0*/  FFMA R20, R16, R80.reuse, R157 ;  /* 0x0000005010147223 */ /* 0x082fe2000000009d */
[C---:B------:R-:W-:Y:S01]  /*80e0*/  FFMA R43, R23.reuse, R103, R102 ;  /* 0x00000067172b7223 */ /* 0x040fe20000000066 */
[----:B------:R-:W-:Y:S01]  /*80f0*/  FFMA R39, R23, R115, R22 ;  /* 0x0000007317277223 */ /* 0x000fe20000000016 */
[-C--:B------:R-:W-:Y:S01]  /*8100*/  FFMA R61, R129, R81.reuse, R10 ;  /* 0x00000051813d7223 */ /* 0x080fe2000000000a */
[----:B--2---:R-:W-:Y:S01]  /*8110*/  FFMA R52, R28, R80, R52 ;  /* 0x000000501c347223 */ /* 0x004fe20000000034 */
[----:B------:R-:W-:-:S02]  /*8120*/  FFMA R63, R17, R81, R20 ;  /* 0x00000051113f7223 */ /* 0x000fc40000000014 */
[----:B------:R-:W-:Y:S01]  /*8130*/  FFMA R24, R130, R82, R61 ;  /* 0x0000005282187223 */ /* 0x000fe2000000003d */
[----:B---3--:R-:W-:Y:S01]  /*8140*/  FFMA R54, R32, R80, R54 ;  /* 0x0000005020367223 */ /* 0x008fe20000000036 */
[----:B------:R-:W-:Y:S01]  /*8150*/  FFMA R23, R29, R81, R52 ;  /* 0x000000511d177223 */ /* 0x000fe20000000034 */
[----:B------:R-:W-:Y:S01]  /*8160*/  FFMA R72, R18, R82, R63 ;  /* 0x0000005212487223 */ /* 0x000fe2000000003f */
[-C--:B------:R-:W-:Y:S01]  /*8170*/  FFMA R157, R131, R83.reuse, R24 ;  /* 0x00000053839d7223 */ /* 0x080fe20000000018 */
[----:B----4-:R-:W-:Y:S01]  /*8180*/  FFMA R68, R120, R80, R68 ;  /* 0x0000005078447223 */ /* 0x010fe20000000044 */
[----:B------:R-:W-:Y:S01]  /*8190*/  FFMA R10, R30, R82, R23 ;  /* 0x000000521e0a7223 */ /* 0x000fe20000000017 */
[----:B------:R-:W0:Y:S01]  /*81a0*/  LDS.128 R60, [R0+0x170] ;  /* 0x00017000003c7984 */ /* 0x000e220000000c00 */
[----:B------:R-:W-:Y:S01]  /*81b0*/  FFMA R72, R19, R83, R72 ;  /* 0x0000005313487223 */ /* 0x000fe20000000048 */
[-C--:B-----5:R-:W-:Y:S01]  /*81c0*/  FFMA R106, R132, R80.reuse, R106 ;  /* 0x00000050846a7223 */ /* 0x0a0fe2000000006a */
[----:B------:R-:W-:Y:S01]  /*81d0*/  FFMA R51, R121, R81, R68 ;  /* 0x0000005179337223 */ /* 0x000fe20000000044 */
[----:B------:R-:W-:Y:S01]  /*81e0*/  FFMA R75, R31, R83, R10 ;  /* 0x000000531f4b7223 */ /* 0x000fe2000000000a */
[----:B------:R-:W-:-:S02]  /*81f0*/  FFMA R88, R12, R80, R88 ;  /* 0x000000500c587223 */ /* 0x000fc40000000058 */
[----:B------:R-:W-:Y:S01]  /*8200*/  FFMA R22, R122, R82, R51 ;  /* 0x000000527a167223 */ /* 0x000fe20000000033 */
[-C--:B------:R-:W-:Y:S01]  /*8210*/  FFMA R71, R133, R81.reuse, R106 ;  /* 0x0000005185477223 */ /* 0x080fe2000000006a */
[----:B------:R-:W-:Y:S01]  /*8220*/  FFMA R80, R136, R80, R27 ;  /* 0x0000005088507223 */ /* 0x000fe2000000001b */
[-C--:B------:R-:W-:Y:S01]  /*8230*/  FFMA R27, R33, R81.reuse, R54 ;  /* 0x00000051211b7223 */ /* 0x080fe20000000036 */
[----:B------:R-:W-:Y:S01]  /*8240*/  FFMA R73, R13, R81, R88 ;  /* 0x000000510d497223 */ /* 0x000fe20000000058 */
[-C--:B------:R-:W-:Y:S01]  /*8250*/  FFMA R141, R123, R83.reuse, R22 ;  /* 0x000000537b8d7223 */ /* 0x080fe20000000016 */
[----:B------:R-:W-:Y:S01]  /*8260*/  FFMA R50, R32, R56, R50 ;  /* 0x0000003820327223 */ /* 0x000fe20000000032 */
        /* <DEDUP_REMOVED lines=17> */
[----:B------:R-:W1:Y:S01]  /*8380*/  LDS.128 R24, [R0+0x1f0] ;  /* 0x0001f00000187984 */ /* 0x000e620000000c00 */
[-C--:B------:R-:W-:Y:S01]  /*8390*/  FFMA R79, R13, R57.reuse, R86 ;  /* 0x000000390d4f7223 */ /* 0x080fe20000000056 */
[----:B------:R-:W-:Y:S01]  /*83a0*/  FFMA R74, R134, R82, R71 ;  /* 0x00000052864a7223 */ /* 0x000fe20000000047 */
[-C--:B------:R-:W-:Y:S01]  /*83b0*/  FFMA R10, R30, R58.reuse, R23 ;  /* 0x0000003a1e0a7223 */ /* 0x080fe20000000017 */
[-C--:B------:R-:W-:Y:S01]  /*83c0*/  FFMA R71, R17, R57.reuse, R22 ;  /* 0x0000003911477223 */ /* 0x080fe20000000016 */
[----:B------:R-:W-:Y:S01]  /*83d0*/  FFMA R22, R14, R58, R79 ;  /* 0x0000003a0e167223 */ /* 0x000fe2000000004f */
[----:B------:R-:W-:Y:S01]  /*83e0*/  FFMA R77, R133, R57, R104 ;  /* 0x00000039854d7223 */ /* 0x000fe20000000068 */
[----:B------:R-:W-:Y:S01]  /*83f0*/  FFMA R143, R31, R59, R10 ;  /* 0x0000003b1f8f7223 */ /* 0x000fe2000000000a */
[----:B------:R-:W-:Y:S01]  /*8400*/  FFMA R57, R137, R57, R56 ;  /* 0x0000003989397223 */ /* 0x000fe20000000038 */
[-C--:B0-----:R-:W-:Y:S01]  /*8410*/  FFMA R10, R28, R60.reuse, R91 ;  /* 0x0000003c1c0a7223 */ /* 0x081fe2000000005b */
[-C--:B------:R-:W-:Y:S01]  /*8420*/  FFMA R36, R32, R60.reuse, R36 ;  /* 0x0000003c20247223 */ /* 0x080fe20000000024 */
        /* <DEDUP_REMOVED lines=10> */
[----:B------:R-:W-:Y:S01]  /*84d0*/  FFMA R60, R136, R60, R21 ;  /* 0x0000003c883c7223 */ /* 0x000fe20000000015 */
        /* <DEDUP_REMOVED lines=17> */
[----:B------:R-:W-:Y:S01]  /*85f0*/  FFMA R38, R14, R62, R77 ;  /* 0x0000003e0e267223 */ /* 0x000fe2000000004d */
[-C--:B------:R-:W-:Y:S01]  /*8600*/  FFMA R145, R31, R63.reuse, R10 ;  /* 0x0000003f1f917223 */ /* 0x080fe2000000000a */
[-C--:B------:R-:W-:Y:S01]  /*8610*/  FFMA R161, R35, R63.reuse, R36 ;  /* 0x0000003f23a17223 */ /* 0x080fe20000000024 */
[-C--:B-1----:R-:W-:Y:S01]  /*8620*/  FFMA R10, R28, R24.reuse, R49 ;  /* 0x000000181c0a7223 */ /* 0x082fe20000000031 */
[----:B------:R-:W-:Y:S01]  /*8630*/  FFMA R36, R32, R24, R97 ;  /* 0x0000001820247223 */ /* 0x000fe20000000061 */
        /* <DEDUP_REMOVED lines=24> */
[C---:B------:R-:W-:Y:S01]  /*87c0*/  FFMA R25, R137.reuse, R25, R24 ;  /* 0x0000001989197223 */ /* 0x040fe20000000018 */
[-C--:B------:R-:W-:Y:S01]  /*87d0*/  FFMA R10, R30, R26.reuse, R49 ;  /* 0x0000001a1e0a7223 */ /* 0x080fe20000000031 */
[-C--:B------:R-:W-:Y:S01]  /*87e0*/  FFMA R24, R34, R26.reuse, R51 ;  /* 0x0000001a22187223 */ /* 0x080fe20000000033 */
[----:B------:R-:W-:Y:S01]  /*87f0*/  FFMA R81, R137, R81, R80 ;  /* 0x0000005189517223 */ /* 0x000fe20000000050 */
[----:B------:R-:W1:Y:S01]  /*8800*/  LDS.128 R48, [R0+0x2f0] ;  /* 0x0002f00000307984 */ /* 0x000e620000000c00 */
        /* <DEDUP_REMOVED lines=60> */
[----:B------:R1:W2:Y:S01]  /*8bd0*/  LDS.128 R20, [R0+0x3f0] ;  /* 0x0003f00000147984 */ /* 0x0002a20000000c00 */
        /* <DEDUP_REMOVED lines=18> */
[C---:B------:R-:W-:Y:S01]  /*8d00*/  FFMA R74, R135.reuse, R83, R74 ;  /* 0x00000053874a7223 */ /* 0x040fe2000000004a */
[-C--:B------:R-:W-:Y:S01]  /*8d10*/  FFMA R97, R135, R51.reuse, R48 ;  /* 0x0000003387617223 */ /* 0x080fe20000000030 */
[-C--:B------:R-:W-:Y:S01]  /*8d20*/  FFMA R95, R15, R51.reuse, R52 ;  /* 0x000000330f5f7223 */ /* 0x080fe20000000034 */
[----:B------:R-:W-:Y:S01]  /*8d30*/  FFMA R5, R139, R51, R50 ;  /* 0x000000338b057223 */ /* 0x000fe20000000032 */
[-C--:B0-----:R-:W-:Y:S01]  /*8d40*/  FFMA R10, R28, R24.reuse, R3 ;  /* 0x000000181c0a7223 */ /* 0x081fe20000000003 */
[-C--:B------:R-:W-:Y:S01]  /*8d50*/  FFMA R36, R32, R24.reuse, R11 ;  /* 0x0000001820247223 */ /* 0x080fe2000000000b */
[-C--:B-1----:R-:W-:Y:S01]  /*8d60*/  FFMA R0, R120, R24.reuse, R41 ;  /* 0x0000001878007223 */ /* 0x082fe20000000029 */
[-C--:B------:R-:W-:Y:S01]  /*8d70*/  FFMA R38, R128, R24.reuse, R69 ;  /* 0x0000001880267223 */ /* 0x080fe20000000045 */
[-C--:B------:R-:W-:Y:S01]  /*8d80*/  FFMA R44, R16, R24.reuse, R89 ;  /* 0x00000018102c7223 */ /* 0x080fe20000000059 */
[-C--:B------:R-:W-:Y:S01]  /*8d90*/  FFMA R46, R132, R24.reuse, R125 ;  /* 0x00000018842e7223 */ /* 0x080fe2000000007d */
[-C--:B------:R-:W-:Y:S01]  /*8da0*/  FFMA R42, R12, R24.reuse, R42 ;  /* 0x000000180c2a7223 */ /* 0x080fe2000000002a */
[----:B------:R-:W-:Y:S01]  /*8db0*/  FFMA R24, R136, R24, R43 ;  /* 0x0000001888187223 */ /* 0x000fe2000000002b */
[-C--:B--2---:R-:W-:Y:S01]  /*8dc0*/  FFMA R28, R28, R20.reuse, R7 ;  /* 0x000000141c1c7223 */ /* 0x084fe20000000007 */
        /* <DEDUP_REMOVED lines=55> */
[----:B------:R-:W-:Y:S06]  /*9140*/  BAR.SYNC.DEFER_BLOCKING 0x0 ;  /* 0x0000000000007b1d */ /* 0x000fec0000010000 */
[----:B------:R-:W-:Y:S05]  /*9150*/  BRA.U !UP0, `(.L_x_12) ;  /* 0xffffff7108a47547 */ /* 0x000fea000b83ffff */
.L_x_0:
[----:B------:R-:W0:Y:S01]  /*9160*/  S2R R0, SR_CTAID.X ;  /* 0x0000000000007919 */ /* 0x000e220000002500 */
[----:B------:R-:W1:Y:S01]  /*9170*/  LDCU.64 UR4, c[0x0][0x390] ;  /* 0x00007200ff0477ac */ /* 0x000e620008000a00 */
[----:B------:R-:W0:Y:S01]  /*9180*/  S2R R7, SR_TID.X ;  /* 0x0000000000077919 */ /* 0x000e220000002100 */
[----:B-1----:R-:W-:-:S04]  /*9190*/  UISETP.NE.U32.AND UP0, UPT, UR4, URZ, UPT ;  /* 0x000000ff0400728c */ /* 0x002fc8000bf05070 */
[----:B------:R-:W-:Y:S01]  /*91a0*/  UISETP.NE.AND.EX UP0, UPT, UR5, URZ, UPT, UP0 ;  /* 0x000000ff0500728c */ /* 0x000fe2000bf05300 */
[----:B0-----:R-:W-:-:S04]  /*91b0*/  LEA R0, R0, R7, 0x4 ;  /* 0x0000000700007211 */ /* 0x001fc800078e20ff */
[----:B------:R-:W-:-:S04]  /*91c0*/  SHF.L.U32 R0, R0, 0x3, RZ ;  /* 0x0000000300007819 */ /* 0x000fc800000006ff */
[----:B------:R-:W-:Y:S05]  /*91d0*/  BRA.U UP0, `(.L_x_13) ;  /* 0x0000001100f07547 */ /* 0x000fea000b800000 */
[----:B------:R-:W0:Y:S01]  /*91e0*/  S2R R2, SR_CTAID.Y ;  /* 0x0000000000027919 */ /* 0x000e220000002600 */
[----:B------:R-:W1:Y:S01]  /*91f0*/  LDCU UR6, c[0x0][0x3a0] ;  /* 0x00007400ff0677ac */ /* 0x000e620008000800 */
[----:B------:R-:W-:Y:S01]  /*9200*/  BSSY.RECONVERGENT B0, `(.L_x_14) ;  /* 0x000002a000007945 */ /* 0x000fe20003800200 */
[----:B------:R-:W0:Y:S02]  /*9210*/  S2R R7, SR_TID.Y ;  /* 0x0000000000077919 */ /* 0x000e240000002200 */
[----:B0-----:R-:W-:-:S04]  /*9220*/  LEA R2, R2, R7, 0x4 ;  /* 0x0000000702027211 */ /* 0x001fc800078e20ff */
[----:B------:R-:W-:-:S04]  /*9230*/  SHF.L.U32 R2, R2, 0x3, RZ ;  /* 0x0000000302027819 */ /* 0x000fc800000006ff */
[C---:B-1----:R-:W-:Y:S02]  /*9240*/  ISETP.GE.AND P0, PT, R2.reuse, UR6, PT ;  /* 0x0000000602007c0c */ /* 0x042fe4000bf06270 */
[C---:B------:R-:W-:Y:S02]  /*9250*/  IADD3 R4, PT, PT, R2.reuse, 0x1, RZ ;  /* 0x0000000102047810 */ /* 0x040fe40007ffe0ff */
[----:B------:R-:W-:-:S09]  /*9260*/  IADD3 R10, PT, PT, R2, 0x2, RZ ;  /* 0x00000002020a7810 */ /* 0x000fd20007ffe0ff */
[----:B------:R-:W-:Y:S05]  /*9270*/  @P0 BRA `(.L_x_15) ;  /* 0x0000000000880947 */ /* 0x000fea0003800000 */
[----:B------:R-:W0:Y:S01]  /*9280*/  LDCU UR7, c[0x0][0x3a4] ;  /* 0x00007480ff0777ac */ /* 0x000e220008000800 */
[C---:B------:R-:W-:Y:S02]  /*9290*/  IADD3 R8, PT, PT, R0.reuse, 0x1, RZ ;  /* 0x0000000100087810 */ /* 0x040fe40007ffe0ff */
[C---:B------:R-:W-:Y:S01]  /*92a0*/  IADD3 R14, PT, PT, R0.reuse, 0x4, RZ ;  /* 0x00000004000e7810 */ /* 0x040fe20007ffe0ff */
[----:B------:R-:W1:Y:S01]  /*92b0*/  LDCU.64 UR4, c[0x0][0x398] ;  /* 0x00007300ff0477ac */ /* 0x000e620008000a00 */
[C---:B------:R-:W-:Y:S02]  /*92c0*/  IADD3 R12, PT, PT, R0.reuse, 0x3, RZ ;  /* 0x00000003000c7810 */ /* 0x040fe40007ffe0ff */
[----:B0-----:R-:W-:Y:S01]  /*92d0*/  ISETP.GE.AND P4, PT, R0, UR7, PT ;  /* 0x0000000700007c0c */ /* 0x001fe2000bf86270 */
[----:B------:R-:W-:Y:S01]  /*92e0*/  IMAD R9, R2, UR7, RZ ;  /* 0x0000000702097c24 */ /* 0x000fe2000f8e02ff */
[----:B------:R-:W-:Y:S02]  /*92f0*/  ISETP.GE.AND P3, PT, R8, UR7, PT ;  /* 0x0000000708007c0c */ /* 0x000fe4000bf66270 */
[----:B------:R-:W-:-:S02]  /*9300*/  SHF.R.S32.HI R8, RZ, 0x1f, R0 ;  /* 0x0000001fff087819 */ /* 0x000fc40000011400 */
[-C--:B------:R-:W-:Y:S02]  /*9310*/  IADD3 R13, P5, PT, R0, R9.reuse, RZ ;  /* 0x00000009000d7210 */ /* 0x080fe40007fbe0ff */
[----:B------:R-:W-:Y:S02]  /*9320*/  ISETP.GE.AND P0, PT, R14, UR7, PT ;  /* 0x000000070e007c0c */ /* 0x000fe4000bf06270 */
[----:B------:R-:W-:Y:S02]  /*9330*/  LEA.HI.X.SX32 R14, R9, R8, 0x1, P5 ;  /* 0x00000008090e7211 */ /* 0x000fe400028f0eff */
[----:B------:R-:W-:Y:S01]  /*9340*/  ISETP.GE.AND P1, PT, R12, UR7, PT ;  /* 0x000000070c007c0c */ /* 0x000fe2000bf26270 */
[----:B------:R-:W0:Y:S01]  /*9350*/  @!P4 LDC.64 R6, c[0x0][0x398] ;  /* 0x0000e600ff06cb82 */ /* 0x000e220000000a00 */
[C---:B------:R-:W-:Y:S02]  /*9360*/  @!P4 IADD3 R11, PT, PT, R0.reuse, R9, RZ ;  /* 0x00000009000bc210 */ /* 0x040fe40007ffe0ff */
[----:B------:R-:W-:-:S02]  /*9370*/  IADD3 R9, PT, PT, R0, 0x5, RZ ;  /* 0x0000000500097810 */ /* 0x000fc40007ffe0ff */
[----:B-1----:R-:W-:Y:S02]  /*9380*/  LEA R8, P6, R13, UR4, 0x2 ;  /* 0x000000040d087c11 */ /* 0x002fe4000f8c10ff */
[C---:B------:R-:W-:Y:S01]  /*9390*/  IADD3 R12, PT, PT, R0.reuse, 0x7, RZ ;  /* 0x00000007000c7810 */ /* 0x040fe20007ffe0ff */
[----:B0-----:R-:W-:Y:S01]  /*93a0*/  @!P4 IMAD.WIDE R6, R11, 0x4, R6 ;  /* 0x000000040b06c825 */ /* 0x001fe200078e0206 */
[----:B------:R-:W-:-:S04]  /*93b0*/  IADD3 R11, PT, PT, R0, 0x2, RZ ;  /* 0x00000002000b7810 */ /* 0x000fc80007ffe0ff */
[----:B------:R-:W-:Y:S01]  /*93c0*/  ISETP.GE.AND P2, PT, R11, UR7, PT ;  /* 0x000000070b007c0c */ /* 0x000fe2000bf46270 */
[----:B------:R0:W-:Y:S01]  /*93d0*/  @!P4 STG.E desc[UR8][R6.64], R75 ;  /* 0x0000004b0600c986 */ /* 0x0001e2000c101908 */
[----:B------:R-:W-:Y:S02]  /*93e0*/  IADD3 R11, PT, PT, R0, 0x6, RZ ;  /* 0x00000006000b7810 */ /* 0x000fe40007ffe0ff */
[----:B------:R-:W-:Y:S02]  /*93f0*/  ISETP.GE.AND P4, PT, R9, UR7, PT ;  /* 0x0000000709007c0c */ /* 0x000fe4000bf86270 */
[----:B------:R-:W-:Y:S02]  /*9400*/  LEA.HI.X R9, R13, UR5, R14, 0x2, P6 ;  /* 0x000000050d097c11 */ /* 0x000fe4000b0f140e */
[----:B------:R-:W-:Y:S02]  /*9410*/  ISETP.GE.AND P5, PT, R11, UR7, PT ;  /* 0x000000070b007c0c */ /* 0x000fe4000bfa6270 */
[----:B------:R-:W-:Y:S01]  /*9420*/  ISETP.GE.AND P6, PT, R12, UR7, PT ;  /* 0x000000070c007c0c */ /* 0x000fe2000bfc6270 */
[----:B------:R0:W-:Y:S04]  /*9430*/  @!P3 STG.E desc[UR8][R8.64+0x4], R143 ;  /* 0x0000048f0800b986 */ /* 0x0001e8000c101908 */
[----:B------:R0:W-:Y:S04]  /*9440*/  @!P2 STG.E desc[UR8][R8.64+0x8], R145 ;  /* 0x000008910800a986 */ /* 0x0001e8000c101908 */
[----:B------:R0:W-:Y:S04]  /*9450*/  @!P1 STG.E desc[UR8][R8.64+0xc], R109 ;  /* 0x00000c6d08009986 */ /* 0x0001e8000c101908 */
[----:B------:R0:W-:Y:S04]  /*9460*/  @!P0 STG.E desc[UR8][R8.64+0x10], R80 ;  /* 0x0000105008008986 */ /* 0x0001e8000c101908 */
[----:B------:R0:W-:Y:S04]  /*9470*/  @!P4 STG.E desc[UR8][R8.64+0x14], R107 ;  /* 0x0000146b0800c986 */ /* 0x0001e8000c101908 */
[----:B------:R0:W-:Y:S04]  /*9480*/  @!P5 STG.E desc[UR8][R8.64+0x18], R81 ;  /* 0x000018510800d986 */ /* 0x0001e8000c101908 */
[----:B------:R0:W-:Y:S02]  /*9490*/  @!P6 STG.E desc[UR8][R8.64+0x1c], R28 ;  /* 0x00001c1c0800e986 */ /* 0x0001e4000c101908 */
.L_x_15:
[----:B------:R-:W-:Y:S05]  /*94a0*/  BSYNC.RECONVERGENT B0 ;  /* 0x0000000000007941 */ /* 0x000fea0003800200 */
.L_x_14:
[----:B------:R-:W-:Y:S01]  /*94b0*/  ISETP.GE.AND P6, PT, R4, UR6, PT ;  /* 0x0000000604007c0c */ /* 0x000fe2000bfc6270 */
[----:B------:R-:W-:Y:S01]  /*94c0*/  BSSY.RECONVERGENT B0, `(.L_x_16) ;  /* 0x000002f000007945 */ /* 0x000fe20003800200 */
[C---:B------:R-:W-:Y:S02]  /*94d0*/  IADD3 R12, PT, PT, R2.reuse, 0x3, RZ ;  /* 0x00000003020c7810 */ /* 0x040fe40007ffe0ff */
[C---:B------:R-:W-:Y:S02]  /*94e0*/  IADD3 R13, PT, PT, R2.reuse, 0x4, RZ ;  /* 0x00000004020d7810 */ /* 0x040fe40007ffe0ff */
[C---:B------:R-:W-:Y:S02]  /*94f0*/  IADD3 R14, PT, PT, R2.reuse, 0x5, RZ ;  /* 0x00000005020e7810 */ /* 0x040fe40007ffe0ff */
[C---:B------:R-:W-:Y:S02]  /*9500*/  IADD3 R15, PT, PT, R2.reuse, 0x6, RZ ;  /* 0x00000006020f7810 */ /* 0x040fe40007ffe0ff */
[----:B------:R-:W-:-:S02]  /*9510*/  IADD3 R2, PT, PT, R2, 0x7, RZ ;  /* 0x0000000702027810 */ /* 0x000fc40007ffe0ff */
[----:B------:R-:W-:Y:S02]  /*9520*/  ISETP.GE.AND P5, PT, R10, UR6, PT ;  /* 0x000000060a007c0c */ /* 0x000fe4000bfa6270 */
[----:B------:R-:W-:Y:S02]  /*9530*/  ISETP.GE.AND P4, PT, R12, UR6, PT ;  /* 0x000000060c007c0c */ /* 0x000fe4000bf86270 */
[----:B------:R-:W-:Y:S02]  /*9540*/  ISETP.GE.AND P0, PT, R13, UR6, PT ;  /* 0x000000060d007c0c */ /* 0x000fe4000bf06270 */
[----:B------:R-:W-:Y:S02]  /*9550*/  ISETP.GE.AND P1, PT, R14, UR6, PT ;  /* 0x000000060e007c0c */ /* 0x000fe4000bf26270 */
[----:B------:R-:W-:Y:S02]  /*9560*/  ISETP.GE.AND P2, PT, R15, UR6, PT ;  /* 0x000000060f007c0c */ /* 0x000fe4000bf46270 */
[----:B------:R-:W-:Y:S01]  /*9570*/  ISETP.GE.AND P3, PT, R2, UR6, PT ;  /* 0x0000000602007c0c */ /* 0x000fe2000bf66270 */
[----:B------:R-:W-:-:S12]  /*9580*/  @P6 BRA `(.L_x_17) ;  /* 0x0000000000886947 */ /* 0x000fd80003800000 */
[----:B------:R-:W1:Y:S01]  /*9590*/  LDCU UR4, c[0x0][0x3a4] ;  /* 0x00007480ff0477ac */ /* 0x000e620008000800 */
[----:B------:R-:W2:Y:S01]  /*95a0*/  LDCU.64 UR10, c[0x0][0x398] ;  /* 0x00007300ff0a77ac */ /* 0x000ea20008000a00 */
[----:B-1----:R-:W-:Y:S01]  /*95b0*/  ISETP.GE.AND P6, PT, R0, UR4, PT ;  /* 0x0000000400007c0c */ /* 0x002fe2000bfc6270 */
[----:B0-----:R-:W-:-:S12]  /*95c0*/  IMAD R9, R4, UR4, RZ ;  /* 0x0000000404097c24 */ /* 0x001fd8000f8e02ff */
[----:B------:R-:W0:Y:S01]  /*95d0*/  @!P6 LDC.64 R6, c[0x0][0x398] ;  /* 0x0000e600ff06eb82 */ /* 0x000e220000000a00 */
[----:B------:R-:W-:-:S05]  /*95e0*/  @!P6 IADD3 R11, PT, PT, R0, R9, RZ ;  /* 0x00000009000be210 */ /* 0x000fca0007ffe0ff */
[----:B0-----:R-:W-:Y:S01]  /*95f0*/  @!P6 IMAD.WIDE R6, R11, 0x4, R6 ;  /* 0x000000040b06e825 */ /* 0x001fe200078e0206 */
[----:B------:R-:W-:-:S04]  /*9600*/  SHF.R.S32.HI R11, RZ, 0x1f, R9 ;  /* 0x0000001fff0b7819 */ /* 0x000fc80000011409 */
[----:B------:R1:W-:Y:S01]  /*9610*/  @!P6 STG.E desc[UR8][R6.64], R115 ;  /* 0x000000730600e986 */ /* 0x0003e2000c101908 */
[----:B------:R-:W-:-:S04]  /*9620*/  IADD3 R9, P6, PT, R0, R9, RZ ;  /* 0x0000000900097210 */ /* 0x000fc80007fde0ff */
[C---:B------:R-:W-:Y:S02]  /*9630*/  LEA.HI.X.SX32 R4, R0.reuse, R11, 0x1, P6 ;  /* 0x0000000b00047211 */ /* 0x040fe400030f0eff */
[C---:B--2---:R-:W-:Y:S02]  /*9640*/  LEA R8, P6, R9.reuse, UR10, 0x2 ;  /* 0x0000000a09087c11 */ /* 0x044fe4000f8c10ff */
[C---:B------:R-:W-:Y:S02]  /*9650*/  IADD3 R11, PT, PT, R0.reuse, 0x1, RZ ;  /* 0x00000001000b7810 */ /* 0x040fe40007ffe0ff */
[----:B------:R-:W-:Y:S02]  /*9660*/  LEA.HI.X R9, R9, UR11, R4, 0x2, P6 ;  /* 0x0000000b09097c11 */ /* 0x000fe4000b0f1404 */
[----:B------:R-:W-:Y:S02]  /*9670*/  ISETP.GE.AND P6, PT, R11, UR4, PT ;  /* 0x000000040b007c0c */ /* 0x000fe4000bfc6270 */
[----:B------:R-:W-:-:S11]  /*9680*/  IADD3 R4, PT, PT, R0, 0x2, RZ ;  /* 0x0000000200047810 */ /* 0x000fd60007ffe0ff */
[----:B------:R1:W-:Y:S01]  /*9690*/  @!P6 STG.E desc[UR8][R8.64+0x4], R159 ;  /* 0x0000049f0800e986 */ /* 0x0003e2000c101908 */
        /* <DEDUP_REMOVED lines=15> */
[----:B------:R-:W-:-:S13]  /*9790*/  ISETP.GE.AND P6, PT, R4, UR4, PT ;  /* 0x0000000404007c0c */ /* 0x000fda000bfc6270 */
[----:B------:R1:W-:Y:S02]  /*97a0*/  @!P6 STG.E desc[UR8][R8.64+0x1c], R121 ;  /* 0x00001c790800e986 */ /* 0x0003e4000c101908 */
.L_x_17:
[----:B------:R-:W-:Y:S05]  /*97b0*/  BSYNC.RECONVERGENT B0 ;  /* 0x0000000000007941 */ /* 0x000fea0003800200 */
.L_x_16:
[----:B------:R-:W-:Y:S04]  /*97c0*/  BSSY.RECONVERGENT B0, `(.L_x_18) ;  /* 0x0000024000007945 */ /* 0x000fe80003800200 */
[----:B------:R-:W-:Y:S05]  /*97d0*/  @P5 BRA `(.L_x_19) ;  /* 0x0000000000885947 */ /* 0x000fea0003800000 */
[----:B------:R-:W2:Y:S01]  /*97e0*/  LDCU UR4, c[0x0][0x3a4] ;  /* 0x00007480ff0477ac */ /* 0x000ea20008000800 */
[C---:B------:R-:W-:Y:S01]  /*97f0*/  IADD3 R4, PT, PT, R0.reuse, 0x1, RZ ;  /* 0x0000000100047810 */ /* 0x040fe20007ffe0ff */
[----:B------:R-:W3:Y:S01]  /*9800*/  LDCU.64 UR10, c[0x0][0x398] ;  /* 0x00007300ff0a77ac */ /* 0x000ee20008000a00 */
[----:B--2---:R-:W-:Y:S01]  /*9810*/  ISETP.GE.AND P5, PT, R0, UR4, PT ;  /* 0x0000000400007c0c */ /* 0x004fe2000bfa6270 */
[----:B01----:R-:W-:Y:S01]  /*9820*/  IMAD R9, R10, UR4, RZ ;  /* 0x000000040a097c24 */ /* 0x003fe2000f8e02ff */
[----:B------:R-:W-:-:S11]  /*9830*/  IADD3 R10, PT, PT, R0, 0x3, RZ ;  /* 0x00000003000a7810 */ /* 0x000fd60007ffe0ff */
[----:B------:R-:W0:Y:S01]  /*9840*/  @!P5 LDC.64 R6, c[0x0][0x398] ;  /* 0x0000e600ff06db82 */ /* 0x000e220000000a00 */
[----:B------:R-:W-:-:S05]  /*9850*/  @!P5 IADD3 R11, PT, PT, R0, R9, RZ ;  /* 0x00000009000bd210 */ /* 0x000fca0007ffe0ff */
[----:B0-----:R-:W-:Y:S01]  /*9860*/  @!P5 IMAD.WIDE R6, R11, 0x4, R6 ;  /* 0x000000040b06d825 */ /* 0x001fe200078e0206 */
[----:B------:R-:W-:Y:S02]  /*9870*/  SHF.R.S32.HI R11, RZ, 0x1f, R9 ;  /* 0x0000001fff0b7819 */ /* 0x000fe40000011409 */
[----:B------:R-:W-:Y:S02]  /*9880*/  IADD3 R9, P6, PT, R0, R9, RZ ;  /* 0x0000000900097210 */ /* 0x000fe40007fde0ff */
[----:B------:R0:W-:Y:S01]  /*9890*/  @!P5 STG.E desc[UR8][R6.64], R141 ;  /* 0x0000008d0600d986 */ /* 0x0001e2000c101908 */
[----:B------:R-:W-:Y:S02]  /*98a0*/  ISETP.GE.AND P5, PT, R4, UR4, PT ;  /* 0x0000000404007c0c */ /* 0x000fe4000bfa6270 */
[----:B------:R-:W-:Y:S02]  /*98b0*/  LEA.HI.X.SX32 R4, R0, R11, 0x1, P6 ;  /* 0x0000000b00047211 */ /* 0x000fe400030f0eff */
[----:B---3--:R-:W-:-:S04]  /*98c0*/  LEA R8, P6, R9, UR10, 0x2 ;  /* 0x0000000a09087c11 */ /* 0x008fc8000f8c10ff */
[----:B------:R-:W-:Y:S02]  /*98d0*/  LEA.HI.X R9, R9, UR11, R4, 0x2, P6 ;  /* 0x0000000b09097c11 */ /* 0x000fe4000b0f1404 */
[C---:B------:R-:W-:Y:S02]  /*98e0*/  IADD3 R4, PT, PT, R0.reuse, 0x2, RZ ;  /* 0x0000000200047810 */ /* 0x040fe40007ffe0ff */
[----:B0-----:R-:W-:Y:S01]  /*98f0*/  IADD3 R6, PT, PT, R0, 0x5, RZ ;  /* 0x0000000500067810 */ /* 0x001fe20007ffe0ff */
[----:B------:R2:W-:Y:S01]  /*9900*/  @!P5 STG.E desc[UR8][R8.64+0x4], R90 ;  /* 0x0000045a0800d986 */ /* 0x0005e2000c101908 */
[----:B------:R-:W-:Y:S02]  /*9910*/  ISETP.GE.AND P6, PT, R4, UR4, PT ;  /* 0x0000000404007c0c */ /* 0x000fe4000bfc6270 */
[----:B------:R-:W-:Y:S02]  /*9920*/  ISETP.GE.AND P5, PT, R10, UR4, PT ;  /* 0x000000040a007c0c */ /* 0x000fe4000bfa6270 */
[----:B------:R-:W-:-:S09]  /*9930*/  IADD3 R4, PT, PT, R0, 0x4, RZ ;  /* 0x0000000400047810 */ /* 0x000fd20007ffe0ff */
[----:B------:R2:W-:Y:S01]  /*9940*/  @!P6 STG.E desc[UR8][R8.64+0x8], R68 ;  /* 0x000008440800e986 */ /* 0x0005e2000c101908 */
[----:B------:R-:W-:Y:S02]  /*9950*/  ISETP.GE.AND P6, PT, R4, UR4, PT ;  /* 0x0000000404007c0c */ /* 0x000fe4000bfc6270 */
[----:B------:R-:W-:Y:S01]  /*9960*/  IADD3 R4, PT, PT, R0, 0x6, RZ ;  /* 0x0000000600047810 */ /* 0x000fe20007ffe0ff */
[----:B------:R2:W-:Y:S01]  /*9970*/  @!P5 STG.E desc[UR8][R8.64+0xc], R163 ;  /* 0x00000ca30800d986 */ /* 0x0005e2000c101908 */
[----:B------:R-:W-:Y:S02]  /*9980*/  ISETP.GE.AND P5, PT, R6, UR4, PT ;  /* 0x0000000406007c0c */ /* 0x000fe4000bfa6270 */
[----:B------:R-:W-:-:S07]  /*9990*/  IADD3 R6, PT, PT, R0, 0x7, RZ ;  /* 0x0000000700067810 */ /* 0x000fce0007ffe0ff */
[----:B------:R2:W-:Y:S01]  /*99a0*/  @!P6 STG.E desc[UR8][R8.64+0x10], R155 ;  /* 0x0000109b0800e986 */ /* 0x0005e2000c101908 */
[----:B------:R-:W-:-:S03]  /*99b0*/  ISETP.GE.AND P6, PT, R4, UR4, PT ;  /* 0x0000000404007c0c */ /* 0x000fc6000bfc6270 */
[----:B------:R2:W-:Y:S01]  /*99c0*/  @!P5 STG.E desc[UR8][R8.64+0x14], R103 ;  /* 0x000014670800d986 */ /* 0x0005e2000c101908 */
[----:B------:R-:W-:-:S09]  /*99d0*/  ISETP.GE.AND P5, PT, R6, UR4, PT ;  /* 0x0000000406007c0c */ /* 0x000fd2000bfa6270 */
[----:B------:R2:W-:Y:S04]  /*99e0*/  @!P6 STG.E desc[UR8][R8.64+0x18], R85 ;  /* 0x000018550800e986 */ /* 0x0005e8000c101908 */
[----:B------:R2:W-:Y:S02]  /*99f0*/  @!P5 STG.E desc[UR8][R8.64+0x1c], R123 ;  /* 0x00001c7b0800d986 */ /* 0x0005e4000c101908 */
.L_x_19:
[----:B------:R-:W-:Y:S05]  /*9a00*/  BSYNC.RECONVERGENT B0 ;  /* 0x0000000000007941 */ /* 0x000fea0003800200 */
.L_x_18:
[----:B------:R-:W-:Y:S04]  /*9a10*/  BSSY.RECONVERGENT B0, `(.L_x_20) ;  /* 0x0000024000007945 */ /* 0x000fe80003800200 */
[----:B------:R-:W-:Y:S05]  /*9a20*/  @P4 BRA `(.L_x_21) ;  /* 0x0000000000884947 */ /* 0x000fea0003800000 */
[----:B------:R-:W3:Y:S01]  /*9a30*/  LDCU UR4, c[0x0][0x3a4] ;  /* 0x00007480ff0477ac */ /* 0x000ee20008000800 */
[C---:B------:R-:W-:Y:S02]  /*9a40*/  IADD3 R4, PT, PT, R0.reuse, 0x1, RZ ;  /* 0x0000000100047810 */ /* 0x040fe40007ffe0ff */
[C---:B------:R-:W-:Y:S01]  /*9a50*/  IADD3 R10, PT, PT, R0.reuse, 0x2, RZ ;  /* 0x00000002000a7810 */ /* 0x040fe20007ffe0ff */
[----:B------:R-:W4:Y:S01]  /*9a60*/  LDCU.64 UR10, c[0x0][0x398] ;  /* 0x00007300ff0a77ac */ /* 0x000f220008000a00 */
[----:B---3--:R-:W-:Y:S01]  /*9a70*/  ISETP.GE.AND P4, PT, R0, UR4, PT ;  /* 0x0000000400007c0c */ /* 0x008fe2000bf86270 */
[----:B012---:R-:W-:Y:S01]  /*9a80*/  IMAD R9, R12, UR4, RZ ;  /* 0x000000040c097c24 */ /* 0x007fe2000f8e02ff */
[----:B------:R-:W-:-:S04]  /*9a90*/  ISETP.GE.AND P6, PT, R4, UR4, PT ;  /* 0x0000000404007c0c */ /* 0x000fc8000bfc6270 */
[----:B------:R-:W-:-:S07]  /*9aa0*/  SHF.R.S32.HI R17, RZ, 0x1f, R9 ;  /* 0x0000001fff117819 */ /* 0x000fce0000011409 */
[----:B------:R-:W0:Y:S01]  /*9ab0*/  @!P4 LDC.64 R6, c[0x0][0x398] ;  /* 0x0000e600ff06cb82 */ /* 0x000e220000000a00 */
[CC--:B------:R-:W-:Y:S02]  /*9ac0*/  @!P4 IADD3 R11, PT, PT, R0.reuse, R9.reuse, RZ ;  /* 0x00000009000bc210 */ /* 0x0c0fe40007ffe0ff */
[----:B------:R-:W-:-:S04]  /*9ad0*/  IADD3 R9, P5, PT, R0, R9, RZ ;  /* 0x0000000900097210 */ /* 0x000fc80007fbe0ff */
[----:B------:R-:W-:Y:S02]  /*9ae0*/  LEA.HI.X.SX32 R4, R0, R17, 0x1, P5 ;  /* 0x0000001100047211 */ /* 0x000fe400028f0eff */
[----:B----4-:R-:W-:-:S04]  /*9af0*/  LEA R8, P5, R9, UR10, 0x2 ;  /* 0x0000000a09087c11 */ /* 0x010fc8000f8a10ff */
[----:B------:R-:W-:Y:S02]  /*9b00*/  LEA.HI.X R9, R9, UR11, R4, 0x2, P5 ;  /* 0x0000000b09097c11 */ /* 0x000fe4000a8f1404 */
[----:B------:R-:W-:-:S04]  /*9b10*/  IADD3 R4, PT, PT, R0, 0x3, RZ ;  /* 0x0000000300047810 */ /* 0x000fc80007ffe0ff */
[----:B------:R-:W-:Y:S02]  /*9b20*/  ISETP.GE.AND P5, PT, R4, UR4, PT ;  /* 0x0000000404007c0c */ /* 0x000fe4000bfa6270 */
[----:B------:R-:W-:Y:S01]  /*9b30*/  IADD3 R4, PT, PT, R0, 0x5, RZ ;  /* 0x0000000500047810 */ /* 0x000fe20007ffe0ff */
[----:B0-----:R-:W-:-:S05]  /*9b40*/  @!P4 IMAD.WIDE R6, R11, 0x4, R6 ;  /* 0x000000040b06c825 */ /* 0x001fca00078e0206 */
[----:B------:R3:W-:Y:S01]  /*9b50*/  @!P4 STG.E desc[UR8][R6.64], R157 ;  /* 0x0000009d0600c986 */ /* 0x0007e2000c101908 */
[----:B------:R-:W-:Y:S02]  /*9b60*/  ISETP.GE.AND P4, PT, R10, UR4, PT ;  /* 0x000000040a007c0c */ /* 0x000fe4000bf86270 */
[----:B------:R-:W-:Y:S01]  /*9b70*/  IADD3 R10, PT, PT, R0, 0x4, RZ ;  /* 0x00000004000a7810 */ /* 0x000fe20007ffe0ff */
[----:B------:R3:W-:Y:S03]  /*9b80*/  @!P6 STG.E desc[UR8][R8.64+0x4], R92 ;  /* 0x0000045c0800e986 */ /* 0x0007e6000c101908 */
[----:B------:R-:W-:Y:S01]  /*9b90*/  ISETP.GE.AND P6, PT, R10, UR4, PT ;  /* 0x000000040a007c0c */ /* 0x000fe2000bfc6270 */
[----:B------:R3:W-:Y:S01]  /*9ba0*/  @!P5 STG.E desc[UR8][R8.64+0xc], R76 ;  /* 0x00000c4c0800d986 */ /* 0x0007e2000c101908 */
[----:B------:R-:W-:-:S04]  /*9bb0*/  IADD3 R10, PT, PT, R0, 0x6, RZ ;  /* 0x00000006000a7810 */ /* 0x000fc80007ffe0ff */
[----:B------:R-:W-:Y:S01]  /*9bc0*/  ISETP.GE.AND P5, PT, R10, UR4, PT ;  /* 0x000000040a007c0c */ /* 0x000fe2000bfa6270 */
[----:B------:R3:W-:Y:S01]  /*9bd0*/  @!P4 STG.E desc[UR8][R8.64+0x8], R70 ;  /* 0x000008460800c986 */ /* 0x0007e2000c101908 */
[----:B------:R-:W-:Y:S02]  /*9be0*/  ISETP.GE.AND P4, PT, R4, UR4, PT ;  /* 0x0000000404007c0c */ /* 0x000fe4000bf86270 */
[----:B------:R-:W-:-:S03]  /*9bf0*/  IADD3 R4, PT, PT, R0, 0x7, RZ ;  /* 0x0000000700047810 */ /* 0x000fc60007ffe0ff */
[----:B------:R3:W-:Y:S01]  /*9c00*/  @!P6 STG.E desc[UR8][R8.64+0x10], R153 ;  /* 0x000010990800e986 */ /* 0x0007e2000c101908 */
[----:B------:R-:W-:-:S05]  /*9c10*/  ISETP.GE.AND P6, PT, R4, UR4, PT ;  /* 0x0000000404007c0c */ /* 0x000fca000bfc6270 */
[----:B------:R3:W-:Y:S04]  /*9c20*/  @!P5 STG.E desc[UR8][R8.64+0x18], R87 ;  /* 0x000018570800d986 */ /* 0x0007e8000c101908 */
[----:B------:R3:W-:Y:S04]  /*9c30*/  @!P4 STG.E desc[UR8][R8.64+0x14], R101 ;  /* 0x000014650800c986 */ /* 0x0007e8000c101908 */
[----:B------:R3:W-:Y:S02]  /*9c40*/  @!P6 STG.E desc[UR8][R8.64+0x1c], R131 ;  /* 0x00001c830800e986 */ /* 0x0007e4000c101908 */
.L_x_21:
[----:B------:R-:W-:Y:S05]  /*9c50*/  BSYNC.RECONVERGENT B0 ;  /* 0x0000000000007941 */ /* 0x000fea0003800200 */
.L_x_20:
[----:B------:R-:W-:Y:S04]  /*9c60*/  BSSY.RECONVERGENT B0, `(.L_x_22) ;  /* 0x0000024000007945 */ /* 0x000fe80003800200 */
[----:B------:R-:W-:Y:S05]  /*9c70*/  @P0 BRA `(.L_x_23) ;  /* 0x0000000000880947 */ /* 0x000fea0003800000 */
[----:B------:R-:W4:Y:S01]  /*9c80*/  LDCU UR4, c[0x0][0x3a4] ;  /* 0x00007480ff0477ac */ /* 0x000f220008000800 */
[C---:B------:R-:W-:Y:S02]  /*9c90*/  IADD3 R4, PT, PT, R0.reuse, 0x1, RZ ;  /* 0x0000000100047810 */ /* 0x040fe40007ffe0ff */
[C---:B------:R-:W-:Y:S01]  /*9ca0*/  IADD3 R10, PT, PT, R0.reuse, 0x2, RZ ;  /* 0x00000002000a7810 */ /* 0x040fe20007ffe0ff */
[----:B------:R-:W5:Y:S01]  /*9cb0*/  LDCU.64 UR10, c[0x0][0x398] ;  /* 0x00007300ff0a77ac */ /* 0x000f620008000a00 */
[C---:B------:R-:W-:Y:S02]  /*9cc0*/  IADD3 R11, PT, PT, R0.reuse, 0x3, RZ ;  /* 0x00000003000b7810 */ /* 0x040fe40007ffe0ff */
[----:B----4-:R-:W-:Y:S01]  /*9cd0*/  ISETP.GE.AND P4, PT, R0, UR4, PT ;  /* 0x0000000400007c0c */ /* 0x010fe2000bf86270 */
[----:B------:R-:W-:Y:S01]  /*9ce0*/  IMAD R13, R13, UR4, RZ ;  /* 0x000000040d0d7c24 */ /* 0x000fe2000f8e02ff */
[----:B------:R-:W-:-:S11]  /*9cf0*/  ISETP.GE.AND P6, PT, R4, UR4, PT ;  /* 0x0000000404007c0c */ /* 0x000fd6000bfc6270 */
[----:B01-3--:R-:W0:Y:S01]  /*9d00*/  @!P4 LDC.64 R6, c[0x0][0x398] ;  /* 0x0000e600ff06cb82 */ /* 0x00be220000000a00 */
[----:B--2---:R-:W-:-:S05]  /*9d10*/  @!P4 IADD3 R9, PT, PT, R0, R13, RZ ;  /* 0x0000000d0009c210 */ /* 0x004fca0007ffe0ff */
[----:B0-----:R-:W-:Y:S01]  /*9d20*/  @!P4 IMAD.WIDE R6, R9, 0x4, R6 ;  /* 0x000000040906c825 */ /* 0x001fe200078e0206 */
[----:B------:R-:W-:Y:S02]  /*9d30*/  SHF.R.S32.HI R9, RZ, 0x1f, R13 ;  /* 0x0000001fff097819 */ /* 0x000fe4000001140d */
[C---:B------:R-:W-:Y:S02]  /*9d40*/  IADD3 R13, P0, PT, R0.reuse, R13, RZ ;  /* 0x0000000d000d7210 */ /* 0x040fe40007f1e0ff */
[----:B------:R0:W-:Y:S01]  /*9d50*/  @!P4 STG.E desc[UR8][R6.64], R72 ;  /* 0x000000480600c986 */ /* 0x0001e2000c101908 */
[----:B------:R-:W-:Y:S02]  /*9d60*/  ISETP.GE.AND P4, PT, R11, UR4, PT ;  /* 0x000000040b007c0c */ /* 0x000fe4000bf86270 */
[----:B------:R-:W-:Y:S02]  /*9d70*/  LEA.HI.X.SX32 R4, R0, R9, 0x1, P0 ;  /* 0x0000000900047211 */ /* 0x000fe400000f0eff */
[----:B-----5:R-:W-:-:S02]  /*9d80*/  LEA R8, P5, R13, UR10, 0x2 ;  /* 0x0000000a0d087c11 */ /* 0x020fc4000f8a10ff */
[----:B------:R-:W-:Y:S02]  /*9d90*/  ISETP.GE.AND P0, PT, R10, UR4, PT ;  /* 0x000000040a007c0c */ /* 0x000fe4000bf06270 */
[----:B------:R-:W-:Y:S02]  /*9da0*/  LEA.HI.X R9, R13, UR11, R4, 0x2, P5 ;  /* 0x0000000b0d097c11 */ /* 0x000fe4000a8f1404 */
[C---:B------:R-:W-:Y:S02]  /*9db0*/  IADD3 R4, PT, PT, R0.reuse, 0x5, RZ ;  /* 0x0000000500047810 */ /* 0x040fe40007ffe0ff */
[----:B------:R-:W-:Y:S01]  /*9dc0*/  IADD3 R10, PT, PT, R0, 0x4, RZ ;  /* 0x00000004000a7810 */ /* 0x000fe20007ffe0ff */
[----:B------:R4:W-:Y:S01]  /*9dd0*/  @!P6 STG.E desc[UR8][R8.64+0x4], R94 ;  /* 0x0000045e0800e986 */ /* 0x0009e2000c101908 */
[----:B------:R-:W-:Y:S02]  /*9de0*/  ISETP.GE.AND P6, PT, R4, UR4, PT ;  /* 0x0000000404007c0c */ /* 0x000fe4000bfc6270 */
[C---:B0-----:R-:W-:Y:S01]  /*9df0*/  IADD3 R6, PT, PT, R0.reuse, 0x6, RZ ;  /* 0x0000000600067810 */ /* 0x041fe20007ffe0ff */
[----:B------:R4:W-:Y:S01]  /*9e00*/  @!P4 STG.E desc[UR8][R8.64+0xc], R78 ;  /* 0x00000c4e0800c986 */ /* 0x0009e2000c101908 */
[----:B------:R-:W-:-:S02]  /*9e10*/  IADD3 R4, PT, PT, R0, 0x7, RZ ;  /* 0x0000000700047810 */ /* 0x000fc40007ffe0ff */
[----:B------:R-:W-:Y:S01]  /*9e20*/  ISETP.GE.AND P5, PT, R10, UR4, PT ;  /* 0x000000040a007c0c */ /* 0x000fe2000bfa6270 */
[----:B------:R4:W-:Y:S01]  /*9e30*/  @!P0 STG.E desc[UR8][R8.64+0x8], R84 ;  /* 0x0000085408008986 */ /* 0x0009e2000c101908 */
[----:B------:R-:W-:Y:S02]  /*9e40*/  ISETP.GE.AND P0, PT, R6, UR4, PT ;  /* 0x0000000406007c0c */ /* 0x000fe4000bf06270 */
[----:B------:R-:W-:-:S03]  /*9e50*/  ISETP.GE.AND P4, PT, R4, UR4, PT ;  /* 0x0000000404007c0c */ /* 0x000fc6000bf86270 */
[----:B------:R4:W-:Y:S06]  /*9e60*/  @!P6 STG.E desc[UR8][R8.64+0x14], R99 ;  /* 0x000014630800e986 */ /* 0x0009ec000c101908 */
[----:B------:R4:W-:Y:S04]  /*9e70*/  @!P5 STG.E desc[UR8][R8.64+0x10], R151 ;  /* 0x000010970800d986 */ /* 0x0009e8000c101908 */
[----:B------:R4:W-:Y:S04]  /*9e80*/  @!P0 STG.E desc[UR8][R8.64+0x18], R89 ;  /* 0x0000185908008986 */ /* 0x0009e8000c101908 */
[----:B------:R4:W-:Y:S02]  /*9e90*/  @!P4 STG.E desc[UR8][R8.64+0x1c], R133 ;  /* 0x00001c850800c986 */ /* 0x0009e4000c101908 */
.L_x_23:
[----:B------:R-:W-:Y:S05]  /*9ea0*/  BSYNC.RECONVERGENT B0 ;  /* 0x0000000000007941 */ /* 0x000fea0003800200 */
.L_x_22:
[----:B------:R-:W-:Y:S04]  /*9eb0*/  BSSY.RECONVERGENT B0, `(.L_x_24) ;  /* 0x0000024000007945 */ /* 0x000fe80003800200 */
[----:B------:R-:W-:Y:S05]  /*9ec0*/  @P1 BRA `(.L_x_25) ;  /* 0x0000000000881947 */ /* 0x000fea0003800000 */
[----:B------:R-:W5:Y:S01]  /*9ed0*/  LDCU UR4, c[0x0][0x3a4] ;  /* 0x00007480ff0477ac */ /* 0x000f620008000800 */
[C---:B------:R-:W-:Y:S02]  /*9ee0*/  IADD3 R4, PT, PT, R0.reuse, 0x1, RZ ;  /* 0x0000000100047810 */ /* 0x040fe40007ffe0ff */
[C---:B------:R-:W-:Y:S01]  /*9ef0*/  IADD3 R10, PT, PT, R0.reuse, 0x3, RZ ;  /* 0x00000003000a7810 */ /* 0x040fe20007ffe0ff */
[----:B------:R-:W0:Y:S01]  /*9f00*/  LDCU.64 UR10, c[0x0][0x398] ;  /* 0x00007300ff0a77ac */ /* 0x000e220008000a00 */
[----:B-----5:R-:W-:Y:S01]  /*9f10*/  ISETP.GE.AND P5, PT, R0, UR4, PT ;  /* 0x0000000400007c0c */ /* 0x020fe2000bfa6270 */
[----:B01234-:R-:W-:Y:S01]  /*9f20*/  IMAD R9, R14, UR4, RZ ;  /* 0x000000040e097c24 */ /* 0x01ffe2000f8e02ff */
[----:B------:R-:W-:Y:S02]  /*9f30*/  ISETP.GE.AND P0, PT, R4, UR4, PT ;  /* 0x0000000404007c0c */ /* 0x000fe4000bf06270 */
[----:B------:R-:W-:Y:S02]  /*9f40*/  IADD3 R4, PT, PT, R0, 0x2, RZ ;  /* 0x0000000200047810 */ /* 0x000fe40007ffe0ff */
[----:B------:R-:W-:-:S02]  /*9f50*/  SHF.R.S32.HI R13, RZ, 0x1f, R9 ;  /* 0x0000001fff0d7819 */ /* 0x000fc40000011409 */
[----:B------:R-:W-:-:S05]  /*9f60*/  ISETP.GE.AND P1, PT, R4, UR4, PT ;  /* 0x0000000404007c0c */ /* 0x000fca000bf26270 */
[----:B------:R-:W0:Y:S01]  /*9f70*/  @!P5 LDC.64 R6, c[0x0][0x398] ;  /* 0x0000e600ff06db82 */ /* 0x000e220000000a00 */
[CC--:B------:R-:W-:Y:S02]  /*9f80*/  @!P5 IADD3 R11, PT, PT, R0.reuse, R9.reuse, RZ ;  /* 0x00000009000bd210 */ /* 0x0c0fe40007ffe0ff */
[----:B------:R-:W-:-:S04]  /*9f90*/  IADD3 R9, P4, PT, R0, R9, RZ ;  /* 0x0000000900097210 */ /* 0x000fc80007f9e0ff */
[----:B------:R-:W-:Y:S02]  /*9fa0*/  LEA.HI.X.SX32 R4, R0, R13, 0x1, P4 ;  /* 0x0000000d00047211 */ /* 0x000fe400020f0eff */
[C---:B------:R-:W-:Y:S02]  /*9fb0*/  LEA R8, P6, R9.reuse, UR10, 0x2 ;  /* 0x0000000a09087c11 */ /* 0x040fe4000f8c10ff */
[----:B------:R-:W-:Y:S02]  /*9fc0*/  ISETP.GE.AND P4, PT, R10, UR4, PT ;  /* 0x000000040a007c0c */ /* 0x000fe4000bf86270 */
[----:B------:R-:W-:Y:S02]  /*9fd0*/  IADD3 R10, PT, PT, R0, 0x4, RZ ;  /* 0x00000004000a7810 */ /* 0x000fe40007ffe0ff */
[----:B------:R-:W-:Y:S02]  /*9fe0*/  LEA.HI.X R9, R9, UR11, R4, 0x2, P6 ;  /* 0x0000000b09097c11 */ /* 0x000fe4000b0f1404 */
[----:B------:R-:W-:-:S02]  /*9ff0*/  ISETP.GE.AND P6, PT, R10, UR4, PT ;  /* 0x000000040a007c0c */ /* 0x000fc4000bfc6270 */
[C---:B------:R-:W-:Y:S02]  /*a000*/  IADD3 R4, PT, PT, R0.reuse, 0x6, RZ ;  /* 0x0000000600047810 */ /* 0x040fe40007ffe0ff */
[C---:B------:R-:W-:Y:S01]  /*a010*/  IADD3 R10, PT, PT, R0.reuse, 0x7, RZ ;  /* 0x00000007000a7810 */ /* 0x040fe20007ffe0ff */
[----:B0-----:R-:W-:Y:S01]  /*a020*/  @!P5 IMAD.WIDE R6, R11, 0x4, R6 ;  /* 0x000000040b06d825 */ /* 0x001fe200078e0206 */
[----:B------:R-:W-:-:S04]  /*a030*/  IADD3 R11, PT, PT, R0, 0x5, RZ ;  /* 0x00000005000b7810 */ /* 0x000fc80007ffe0ff */
[----:B------:R0:W-:Y:S01]  /*a040*/  @!P5 STG.E desc[UR8][R6.64], R74 ;  /* 0x0000004a0600d986 */ /* 0x0001e2000c101908 */
[----:B------:R-:W-:-:S03]  /*a050*/  ISETP.GE.AND P5, PT, R11, UR4, PT ;  /* 0x000000040b007c0c */ /* 0x000fc6000bfa6270 */
[----:B------:R0:W-:Y:S01]  /*a060*/  @!P0 STG.E desc[UR8][R8.64+0x4], R96 ;  /* 0x0000046008008986 */ /* 0x0001e2000c101908 */
[----:B------:R-:W-:-:S03]  /*a070*/  ISETP.GE.AND P0, PT, R4, UR4, PT ;  /* 0x0000000404007c0c */ /* 0x000fc6000bf06270 */
[----:B------:R0:W-:Y:S01]  /*a080*/  @!P1 STG.E desc[UR8][R8.64+0x8], R86 ;  /* 0x0000085608009986 */ /* 0x0001e2000c101908 */
[----:B------:R-:W-:-:S03]  /*a090*/  ISETP.GE.AND P1, PT, R10, UR4, PT ;  /* 0x000000040a007c0c */ /* 0x000fc6000bf26270 */
[----:B------:R0:W-:Y:S04]  /*a0a0*/  @!P4 STG.E desc[UR8][R8.64+0xc], R82 ;  /* 0x00000c520800c986 */ /* 0x0001e8000c101908 */
[----:B------:R0:W-:Y:S04]  /*a0b0*/  @!P6 STG.E desc[UR8][R8.64+0x10], R149 ;  /* 0x000010950800e986 */ /* 0x0001e8000c101908 */
[----:B------:R0:W-:Y:S04]  /*a0c0*/  @!P5 STG.E desc[UR8][R8.64+0x14], R97 ;  /* 0x000014610800d986 */ /* 0x0001e8000c101908 */
[----:B------:R0:W-:Y:S04]  /*a0d0*/  @!P0 STG.E desc[UR8][R8.64+0x18], R91 ;  /* 0x0000185b08008986 */ /* 0x0001e8000c101908 */
[----:B------:R0:W-:Y:S02]  /*a0e0*/  @!P1 STG.E desc[UR8][R8.64+0x1c], R135 ;  /* 0x00001c8708009986 */ /* 0x0001e4000c101908 */
.L_x_25:
[----:B------:R-:W-:Y:S05]  /*a0f0*/  BSYNC.RECONVERGENT B0 ;  /* 0x0000000000007941 */ /* 0x000fea0003800200 */
.L_x_24:
[----:B------:R-:W-:Y:S04]  /*a100*/  BSSY.RECONVERGENT B0, `(.L_x_26) ;  /* 0x0000024000007945 */ /* 0x000fe80003800200 */
[----:B------:R-:W-:Y:S05]  /*a110*/  @P2 BRA `(.L_x_27) ;  /* 0x0000000000882947 */ /* 0x000fea0003800000 */
[----:B------:R-:W5:Y:S01]  /*a120*/  LDCU UR4, c[0x0][0x3a4] ;  /* 0x00007480ff0477ac */ /* 0x000f620008000800 */
[C---:B01234-:R-:W-:Y:S02]  /*a130*/  IADD3 R8, PT, PT, R0.reuse, 0x2, RZ ;  /* 0x0000000200087810 */ /* 0x05ffe40007ffe0ff */
[C---:B------:R-:W-:Y:S01]  /*a140*/  IADD3 R4, PT, PT, R0.reuse, 0x1, RZ ;  /* 0x0000000100047810 */ /* 0x040fe20007ffe0ff */
[----:B------:R-:W0:Y:S01]  /*a150*/  LDCU.64 UR10, c[0x0][0x398] ;  /* 0x00007300ff0a77ac */ /* 0x000e220008000a00 */
[C---:B------:R-:W-:Y:S02]  /*a160*/  IADD3 R10, PT, PT, R0.reuse, 0x4, RZ ;  /* 0x00000004000a7810 */ /* 0x040fe40007ffe0ff */
[C---:B------:R-:W-:Y:S02]  /*a170*/  IADD3 R11, PT, PT, R0.reuse, 0x6, RZ ;  /* 0x00000006000b7810 */ /* 0x040fe40007ffe0ff */
[----:B-----5:R-:W-:Y:S01]  /*a180*/  ISETP.GE.AND P5, PT, R0, UR4, PT ;  /* 0x0000000400007c0c */ /* 0x020fe2000bfa6270 */
[----:B------:R-:W-:Y:S01]  /*a190*/  IMAD R15, R15, UR4, RZ ;  /* 0x000000040f0f7c24 */ /* 0x000fe2000f8e02ff */
[----:B------:R-:W-:-:S02]  /*a1a0*/  ISETP.GE.AND P0, PT, R8, UR4, PT ;  /* 0x0000000408007c0c */ /* 0x000fc4000bf06270 */
[----:B------:R-:W-:Y:S02]  /*a1b0*/  ISETP.GE.AND P1, PT, R4, UR4, PT ;  /* 0x0000000404007c0c */ /* 0x000fe4000bf26270 */
[C---:B------:R-:W-:Y:S02]  /*a1c0*/  IADD3 R8, PT, PT, R0.reuse, 0x3, RZ ;  /* 0x0000000300087810 */ /* 0x040fe40007ffe0ff */
[----:B------:R-:W-:Y:S02]  /*a1d0*/  SHF.R.S32.HI R9, RZ, 0x1f, R15 ;  /* 0x0000001fff097819 */ /* 0x000fe4000001140f */
[-C--:B------:R-:W-:Y:S02]  /*a1e0*/  IADD3 R4, P2, PT, R0, R15.reuse, RZ ;  /* 0x0000000f00047210 */ /* 0x080fe40007f5e0ff */
[----:B------:R-:W-:Y:S01]  /*a1f0*/  ISETP.GE.AND P4, PT, R8, UR4, PT ;  /* 0x0000000408007c0c */ /* 0x000fe2000bf86270 */
[----:B------:R-:W1:Y:S01]  /*a200*/  @!P5 LDC.64 R6, c[0x0][0x398] ;  /* 0x0000e600ff06db82 */ /* 0x000e620000000a00 */
[----:B------:R-:W-:-:S02]  /*a210*/  @!P5 IADD3 R15, PT, PT, R0, R15, RZ ;  /* 0x0000000f000fd210 */ /* 0x000fc40007ffe0ff */
[----:B------:R-:W-:Y:S02]  /*a220*/  LEA.HI.X.SX32 R9, R0, R9, 0x1, P2 ;  /* 0x0000000900097211 */ /* 0x000fe400010f0eff */
[----:B0-----:R-:W-:Y:S02]  /*a230*/  LEA R8, P6, R4, UR10, 0x2 ;  /* 0x0000000a04087c11 */ /* 0x001fe4000f8c10ff */
[----:B------:R-:W-:Y:S02]  /*a240*/  ISETP.GE.AND P2, PT, R10, UR4, PT ;  /* 0x000000040a007c0c */ /* 0x000fe4000bf46270 */
[----:B------:R-:W-:Y:S02]  /*a250*/  LEA.HI.X R9, R4, UR11, R9, 0x2, P6 ;  /* 0x0000000b04097c11 */ /* 0x000fe4000b0f1409 */
[C---:B------:R-:W-:Y:S02]  /*a260*/  IADD3 R10, PT, PT, R0.reuse, 0x5, RZ ;  /* 0x00000005000a7810 */ /* 0x040fe40007ffe0ff */
[----:B------:R-:W-:-:S02]  /*a270*/  IADD3 R4, PT, PT, R0, 0x7, RZ ;  /* 0x0000000700047810 */ /* 0x000fc40007ffe0ff */
[----:B------:R-:W-:Y:S01]  /*a280*/  ISETP.GE.AND P6, PT, R10, UR4, PT ;  /* 0x000000040a007c0c */ /* 0x000fe2000bfc6270 */
[----:B-1----:R-:W-:-:S05]  /*a290*/  @!P5 IMAD.WIDE R6, R15, 0x4, R6 ;  /* 0x000000040f06d825 */ /* 0x002fca00078e0206 */
        /* <DEDUP_REMOVED lines=8> */
[----:B------:R0:W-:Y:S04]  /*a320*/  @!P5 STG.E desc[UR8][R8.64+0x18], R3 ;  /* 0x000018030800d986 */ /* 0x0001e8000c101908 */
[----:B------:R0:W-:Y:S02]  /*a330*/  @!P1 STG.E desc[UR8][R8.64+0x1c], R137 ;  /* 0x00001c8908009986 */ /* 0x0001e4000c101908 */
.L_x_27:
[----:B------:R-:W-:Y:S05]  /*a340*/  BSYNC.RECONVERGENT B0 ;  /* 0x0000000000007941 */ /* 0x000fea0003800200 */
.L_x_26:
[----:B------:R-:W-:Y:S05]  /*a350*/  @P3 EXIT ;  /* 0x000000000000394d */ /* 0x000fea0003800000 */
[----:B------:R-:W5:Y:S01]  /*a360*/  LDCU UR4, c[0x0][0x3a4] ;  /* 0x00007480ff0477ac */ /* 0x000f620008000800 */
[C---:B------:R-:W-:Y:S02]  /*a370*/  IADD3 R4, PT, PT, R0.reuse, 0x1, RZ ;  /* 0x0000000100047810 */ /* 0x040fe40007ffe0ff */
[C---:B01234-:R-:W-:Y:S01]  /*a380*/  IADD3 R8, PT, PT, R0.reuse, 0x2, RZ ;  /* 0x0000000200087810 */ /* 0x05ffe20007ffe0ff */
[----:B------:R-:W0:Y:S01]  /*a390*/  LDCU.64 UR6, c[0x0][0x398] ;  /* 0x00007300ff0677ac */ /* 0x000e220008000a00 */
[----:B-----5:R-:W-:Y:S01]  /*a3a0*/  ISETP.GE.AND P5, PT, R0, UR4, PT ;  /* 0x0000000400007c0c */ /* 0x020fe2000bfa6270 */
[----:B------:R-:W-:Y:S01]  /*a3b0*/  IMAD R3, R2, UR4, RZ ;  /* 0x0000000402037c24 */ /* 0x000fe2000f8e02ff */
[----:B------:R-:W-:Y:S02]  /*a3c0*/  ISETP.GE.AND P0, PT, R4, UR4, PT ;  /* 0x0000000404007c0c */ /* 0x000fe4000bf06270 */
[C---:B------:R-:W-:Y:S02]  /*a3d0*/  IADD3 R4, PT, PT, R0.reuse, 0x4, RZ ;  /* 0x0000000400047810 */ /* 0x040fe40007ffe0ff */
[----:B------:R-:W-:-:S02]  /*a3e0*/  IADD3 R2, PT, PT, R0, 0x3, RZ ;  /* 0x0000000300027810 */ /* 0x000fc40007ffe0ff */
[----:B------:R-:W-:Y:S02]  /*a3f0*/  ISETP.GE.AND P2, PT, R4, UR4, PT ;  /* 0x0000000404007c0c */ /* 0x000fe4000bf46270 */
[----:B------:R-:W-:Y:S02]  /*a400*/  SHF.R.S32.HI R11, RZ, 0x1f, R3 ;  /* 0x0000001fff0b7819 */ /* 0x000fe40000011403 */
[CC--:B------:R-:W-:Y:S01]  /*a410*/  IADD3 R4, P4, PT, R0.reuse, R3.reuse, RZ ;  /* 0x0000000300047210 */ /* 0x0c0fe20007f9e0ff */
[----:B------:R-:W1:Y:S01]  /*a420*/  @!P5 LDC.64 R6, c[0x0][0x398] ;  /* 0x0000e600ff06db82 */ /* 0x000e620000000a00 */
[----:B------:R-:W-:Y:S02]  /*a430*/  @!P5 IADD3 R9, PT, PT, R0, R3, RZ ;  /* 0x000000030009d210 */ /* 0x000fe40007ffe0ff */
[----:B------:R-:W-:Y:S02]  /*a440*/  ISETP.GE.AND P3, PT, R2, UR4, PT ;  /* 0x0000000402007c0c */ /* 0x000fe4000bf66270 */
[----:B------:R-:W-:-:S02]  /*a450*/  ISETP.GE.AND P1, PT, R8, UR4, PT ;  /* 0x0000000408007c0c */ /* 0x000fc4000bf26270 */
[C---:B------:R-:W-:Y:S02]  /*a460*/  LEA.HI.X.SX32 R11, R0.reuse, R11, 0x1, P4 ;  /* 0x0000000b000b7211 */ /* 0x040fe400020f0eff */
[C---:B------:R-:W-:Y:S01]  /*a470*/  IADD3 R8, PT, PT, R0.reuse, 0x6, RZ ;  /* 0x0000000600087810 */ /* 0x040fe20007ffe0ff */
[----:B-1----:R-:W-:Y:S01]  /*a480*/  @!P5 IMAD.WIDE R2, R9, 0x4, R6 ;  /* 0x000000040902d825 */ /* 0x002fe200078e0206 */
[----:B------:R-:W-:Y:S02]  /*a490*/  IADD3 R7, PT, PT, R0, 0x5, RZ ;  /* 0x0000000500077810 */ /* 0x000fe40007ffe0ff */
[----:B0-----:R-:W-:Y:S02]  /*a4a0*/  LEA R6, P4, R4, UR6, 0x2 ;  /* 0x0000000604067c11 */ /* 0x001fe4000f8810ff */
[----:B------:R-:W-:Y:S01]  /*a4b0*/  IADD3 R0, PT, PT, R0, 0x7, RZ ;  /* 0x0000000700007810 */ /* 0x000fe20007ffe0ff */
[----:B------:R0:W-:Y:S01]  /*a4c0*/  @!P5 STG.E desc[UR8][R2.64], R100 ;  /* 0x000000640200d986 */ /* 0x0001e2000c101908 */
[----:B------:R-:W-:-:S02]  /*a4d0*/  ISETP.GE.AND P6, PT, R7, UR4, PT ;  /* 0x0000000407007c0c */ /* 0x000fc4000bfc6270 */
[----:B------:R-:W-:Y:S02]  /*a4e0*/  ISETP.GE.AND P5, PT, R8, UR4, PT ;  /* 0x0000000408007c0c */ /* 0x000fe4000bfa6270 */
[----:B------:R-:W-:Y:S02]  /*a4f0*/  LEA.HI.X R7, R4, UR7, R11, 0x2, P4 ;  /* 0x0000000704077c11 */ /* 0x000fe4000a0f140b */
[----:B------:R-:W-:-:S03]  /*a500*/  ISETP.GE.AND P4, PT, R0, UR4, PT ;  /* 0x0000000400007c0c */ /* 0x000fc6000bf86270 */
[----:B------:R0:W-:Y:S04]  /*a510*/  @!P0 STG.E desc[UR8][R6.64+0x4], R98 ;  /* 0x0000046206008986 */ /* 0x0001e8000c101908 */
[----:B------:R0:W-:Y:S04]  /*a520*/  @!P1 STG.E desc[UR8][R6.64+0x8], R88 ;  /* 0x0000085806009986 */ /* 0x0001e8000c101908 */
[----:B------:R0:W-:Y:S04]  /*a530*/  @!P3 STG.E desc[UR8][R6.64+0xc], R77 ;  /* 0x00000c4d0600b986 */ /* 0x0001e8000c101908 */
[----:B------:R0:W-:Y:S04]  /*a540*/  @!P2 STG.E desc[UR8][R6.64+0x10], R111 ;  /* 0x0000106f0600a986 */ /* 0x0001e8000c101908 */
[----:B------:R0:W-:Y:S04]  /*a550*/  @!P6 STG.E desc[UR8][R6.64+0x14], R5 ;  /* 0x000014050600e986 */ /* 0x0001e8000c101908 */
[----:B------:R0:W-:Y:S01]  /*a560*/  @!P5 STG.E desc[UR8][R6.64+0x18], R93 ;  /* 0x0000185d0600d986 */ /* 0x0001e2000c101908 */
[----:B------:R-:W-:Y:S05]  /*a570*/  @P4 EXIT ;  /* 0x000000000000494d */ /* 0x000fea0003800000 */
[----:B------:R-:W-:Y:S01]  /*a580*/  STG.E desc[UR8][R6.64+0x1c], R139 ;  /* 0x00001c8b06007986 */ /* 0x000fe2000c101908 */
[----:B------:R-:W-:Y:S05]  /*a590*/  EXIT ;  /* 0x000000000000794d */ /* 0x000fea0003800000 */
.L_x_13:
[----:B------:R-:W0:Y:S01]  /*a5a0*/  S2R R2, SR_CTAID.Y ;  /* 0x0000000000027919 */ /* 0x000e220000002600 */
[----:B------:R-:W1:Y:S01]  /*a5b0*/  LDCU UR4, c[0x0][0x3a0] ;  /* 0x00007400ff0477ac */ /* 0x000e620008000800 */
[----:B------:R-:W2:Y:S01]  /*a5c0*/  LDC.64 R6, c[0x0][0x390] ;  /* 0x0000e400ff067b82 */ /* 0x000ea20000000a00 */
[----:B------:R-:W-:Y:S01]  /*a5d0*/  BSSY.RECONVERGENT B0, `(.L_x_28) ;  /* 0x000003b000007945 */ /* 0x000fe20003800200 */
[----:B------:R-:W0:Y:S01]  /*a5e0*/  S2R R9, SR_TID.Y ;  /* 0x0000000000097919 */ /* 0x000e220000002200 */
[----:B--2---:R-:W-:Y:S01]  /*a5f0*/  IMAD.WIDE R6, R0, 0x4, R6 ;  /* 0x0000000400067825 */ /* 0x004fe200078e0206 */
[----:B0-----:R-:W-:-:S04]  /*a600*/  LEA R2, R2, R9, 0x4 ;  /* 0x0000000902027211 */ /* 0x001fc800078e20ff */
[----:B------:R-:W-:Y:S02]  /*a610*/  SHF.L.U32 R15, R2, 0x3, RZ ;  /* 0x00000003020f7819 */ /* 0x000fe400000006ff */
[----:B------:R-:W-:Y:S02]  /*a620*/  SHF.R.S32.HI R2, RZ, 0x1f, R0 ;  /* 0x0000001fff027819 */ /* 0x000fe40000011400 */
[C---:B-1----:R-:W-:Y:S02]  /*a630*/  ISETP.GE.AND P0, PT, R15.reuse, UR4, PT ;  /* 0x000000040f007c0c */ /* 0x042fe4000bf06270 */
[C---:B------:R-:W-:Y:S02]  /*a640*/  IADD3 R17, PT, PT, R15.reuse, 0x1, RZ ;  /* 0x000000010f117810 */ /* 0x040fe40007ffe0ff */
[----:B------:R-:W-:-:S09]  /*a650*/  IADD3 R18, PT, PT, R15, 0x2, RZ ;  /* 0x000000020f127810 */ /* 0x000fd20007ffe0ff */
[----:B------:R-:W-:Y:S05]  /*a660*/  @P0 BRA `(.L_x_29) ;  /* 0x0000000000c40947 */ /* 0x000fea0003800000 */
[----:B------:R-:W0:Y:S01]  /*a670*/  LDCU UR5, c[0x0][0x3a4] ;  /* 0x00007480ff0577ac */ /* 0x000e220008000800 */
[----:B------:R-:W1:Y:S01]  /*a680*/  LDCU.64 UR6, c[0x0][0x398] ;  /* 0x00007300ff0677ac */ /* 0x000e620008000a00 */
[----:B0-----:R-:W-:-:S13]  /*a690*/  ISETP.GE.AND P4, PT, R0, UR5, PT ;  /* 0x0000000500007c0c */ /* 0x001fda000bf86270 */
[----:B------:R-:W2:Y:S01]  /*a6a0*/  @!P4 LDG.E.CONSTANT R4, desc[UR8][R6.64] ;  /* 0x000000080604c981 */ /* 0x000ea2000c1e9900 */
[----:B------:R-:W0:Y:S01]  /*a6b0*/  @!P4 LDC.64 R8, c[0x0][0x398] ;  /* 0x0000e600ff08cb82 */ /* 0x000e220000000a00 */
[----:B------:R-:W-:Y:S01]  /*a6c0*/  IMAD R13, R15, UR5, RZ ;  /* 0x000000050f0d7c24 */ /* 0x000fe2000f8e02ff */
[C---:B------:R-:W-:Y:S02]  /*a6d0*/  IADD3 R10, PT, PT, R0.reuse, 0x1, RZ ;  /* 0x00000001000a7810 */ /* 0x040fe40007ffe0ff */
[C---:B------:R-:W-:Y:S02]  /*a6e0*/  IADD3 R12, PT, PT, R0.reuse, 0x3, RZ ;  /* 0x00000003000c7810 */ /* 0x040fe40007ffe0ff */
[C---:B------:R-:W-:Y:S02]  /*a6f0*/  @!P4 IADD3 R11, PT, PT, R0.reuse, R13, RZ ;  /* 0x0000000d000bc210 */ /* 0x040fe40007ffe0ff */
[----:B------:R-:W-:Y:S02]  /*a700*/  IADD3 R14, PT, PT, R0, 0x4, RZ ;  /* 0x00000004000e7810 */ /* 0x000fe40007ffe0ff */
[----:B------:R-:W-:-:S02]  /*a710*/  ISETP.GE.AND P0, PT, R10, UR5, PT ;  /* 0x000000050a007c0c */ /* 0x000fc4000bf06270 */
[----:B------:R-:W-:Y:S02]  /*a720*/  ISETP.GE.AND P1, PT, R12, UR5, PT ;  /* 0x000000050c007c0c */ /* 0x000fe4000bf26270 */
[----:B------:R-:W-:Y:S02]  /*a730*/  ISETP.GE.AND P3, PT, R14, UR5, PT ;  /* 0x000000050e007c0c */ /* 0x000fe4000bf66270 */
[C---:B------:R-:W-:Y:S02]  /*a740*/  IADD3 R12, PT, PT, R0.reuse, 0x6, RZ ;  /* 0x00000006000c7810 */ /* 0x040fe40007ffe0ff */
[C---:B------:R-:W-:Y:S01]  /*a750*/  IADD3 R14, PT, PT, R0.reuse, 0x7, RZ ;  /* 0x00000007000e7810 */ /* 0x040fe20007ffe0ff */
[----:B0-----:R-:W-:Y:S01]  /*a760*/  @!P4 IMAD.WIDE R10, R11, 0x4, R8 ;  /* 0x000000040b0ac825 */ /* 0x001fe200078e0208 */
[----:B------:R-:W-:-:S03]  /*a770*/  IADD3 R9, PT, PT, R0, 0x5, RZ ;  /* 0x0000000500097810 */ /* 0x000fc60007ffe0ff */
[----:B--2---:R-:W-:Y:S01]  /*a780*/  @!P4 FADD R75, R4, R75 ;  /* 0x0000004b044bc221 */ /* 0x004fe20000000000 */
[----:B------:R-:W-:-:S04]  /*a790*/  IADD3 R4, PT, PT, R0, 0x2, RZ ;  /* 0x0000000200047810 */ /* 0x000fc80007ffe0ff */
[----:B------:R-:W-:Y:S01]  /*a7a0*/  ISETP.GE.AND P2, PT, R4, UR5, PT ;  /* 0x0000000504007c0c */ /* 0x000fe2000bf46270 */
[----:B------:R0:W-:Y:S01]  /*a7b0*/  @!P4 STG.E desc[UR8][R10.64], R75 ;  /* 0x0000004b0a00c986 */ /* 0x0001e2000c101908 */
[----:B------:R-:W-:Y:S02]  /*a7c0*/  IADD3 R4, P5, PT, R0, R13, RZ ;  /* 0x0000000d00047210 */ /* 0x000fe40007fbe0ff */
[----:B------:R-:W-:Y:S02]  /*a7d0*/  ISETP.GE.AND P4, PT, R12, UR5, PT ;  /* 0x000000050c007c0c */ /* 0x000fe4000bf86270 */
[----:B------:R-:W-:Y:S01]  /*a7e0*/  LEA.HI.X.SX32 R13, R13, R2, 0x1, P5 ;  /* 0x000000020d0d7211 */ /* 0x000fe200028f0eff */
[----:B------:R-:W2:Y:S01]  /*a7f0*/  @!P1 LDG.E.CONSTANT R12, desc[UR8][R6.64+0xc] ;  /* 0x00000c08060c9981 */ /* 0x000ea2000c1e9900 */
[----:B-1----:R-:W-:Y:S02]  /*a800*/  LEA R8, P6, R4, UR6, 0x2 ;  /* 0x0000000604087c11 */ /* 0x002fe4000f8c10ff */
[----:B------:R-:W-:-:S02]  /*a810*/  ISETP.GE.AND P5, PT, R9, UR5, PT ;  /* 0x0000000509007c0c */ /* 0x000fc4000bfa6270 */
[----:B------:R-:W-:Y:S01]  /*a820*/  LEA.HI.X R9, R4, UR7, R13, 0x2, P6 ;  /* 0x0000000704097c11 */ /* 0x000fe2000b0f140d */
[----:B0-----:R-:W3:Y:S01]  /*a830*/  @!P2 LDG.E.CONSTANT R10, desc[UR8][R6.64+0x8] ;  /* 0x00000808060aa981 */ /* 0x001ee2000c1e9900 */
[----:B------:R-:W-:-:S03]  /*a840*/  ISETP.GE.AND P6, PT, R14, UR5, PT ;  /* 0x000000050e007c0c */ /* 0x000fc6000bfc6270 */
[----:B------:R-:W4:Y:S04]  /*a850*/  @!P0 LDG.E.CONSTANT R4, desc[UR8][R6.64+0x4] ;  /* 0x0000040806048981 */ /* 0x000f28000c1e9900 */
[----:B------:R-:W5:Y:S04]  /*a860*/  @!P3 LDG.E.CONSTANT R11, desc[UR8][R6.64+0x10] ;  /* 0x00001008060bb981 */ /* 0x000f68000c1e9900 */
[----:B------:R-:W5:Y:S04]  /*a870*/  @!P5 LDG.E.CONSTANT R14, desc[UR8][R6.64+0x14] ;  /* 0x00001408060ed981 */ /* 0x000f68000c1e9900 */
[----:B------:R-:W5:Y:S04]  /*a880*/  @!P4 LDG.E.CONSTANT R16, desc[UR8][R6.64+0x18] ;  /* 0x000018080610c981 */ /* 0x000f68000c1e9900 */
[----:B------:R-:W5:Y:S01]  /*a890*/  @!P6 LDG.E.CONSTANT R13, desc[UR8][R6.64+0x1c] ;  /* 0x00001c08060de981 */ /* 0x000f62000c1e9900 */
[----:B--2---:R-:W-:Y:S01]  /*a8a0*/  @!P1 FADD R109, R12, R109 ;  /* 0x0000006d0c6d9221 */ /* 0x004fe20000000000 */
[----:B---3--:R-:W-:Y:S01]  /*a8b0*/  @!P2 FADD R145, R10, R145 ;  /* 0x000000910a91a221 */ /* 0x008fe20000000000 */
[----:B----4-:R-:W-:Y:S01]  /*a8c0*/  @!P0 FADD R143, R4, R143 ;  /* 0x0000008f048f8221 */ /* 0x010fe20000000000 */
[----:B-----5:R-:W-:Y:S01]  /*a8d0*/  @!P3 FADD R11, R11, R80 ;  /* 0x000000500b0bb221 */ /* 0x020fe20000000000 */
[----:B------:R-:W-:Y:S01]  /*a8e0*/  @!P5 FADD R107, R14, R107 ;  /* 0x0000006b0e6bd221 */ /* 0x000fe20000000000 */
[----:B------:R-:W-:Y:S01]  /*a8f0*/  @!P4 FADD R81, R16, R81 ;  /* 0x000000511051c221 */ /* 0x000fe20000000000 */
[----:B------:R-:W-:Y:S01]  /*a900*/  @!P6 FADD R13, R13, R28 ;  /* 0x0000001c0d0de221 */ /* 0x000fe20000000000 */
[----:B------:R0:W-:Y:S04]  /*a910*/  @!P0 STG.E desc[UR8][R8.64+0x4], R143 ;  /* 0x0000048f08008986 */ /* 0x0001e8000c101908 */
[----:B------:R0:W-:Y:S04]  /*a920*/  @!P2 STG.E desc[UR8][R8.64+0x8], R145 ;  /* 0x000008910800a986 */ /* 0x0001e8000c101908 */
[----:B------:R0:W-:Y:S04]  /*a930*/  @!P1 STG.E desc[UR8][R8.64+0xc], R109 ;  /* 0x00000c6d08009986 */ /* 0x0001e8000c101908 */
[----:B------:R0:W-:Y:S04]  /*a940*/  @!P3 STG.E desc[UR8][R8.64+0x10], R11 ;  /* 0x0000100b0800b986 */ /* 0x0001e8000c101908 */
[----:B------:R0:W-:Y:S04]  /*a950*/  @!P5 STG.E desc[UR8][R8.64+0x14], R107 ;  /* 0x0000146b0800d986 */ /* 0x0001e8000c101908 */
[----:B------:R0:W-:Y:S04]  /*a960*/  @!P4 STG.E desc[UR8][R8.64+0x18], R81 ;  /* 0x000018510800c986 */ /* 0x0001e8000c101908 */
[----:B------:R0:W-:Y:S02]  /*a970*/  @!P6 STG.E desc[UR8][R8.64+0x1c], R13 ;  /* 0x00001c0d0800e986 */ /* 0x0001e4000c101908 */
.L_x_29:
[----:B------:R-:W-:Y:S05]  /*a980*/  BSYNC.RECONVERGENT B0 ;  /* 0x0000000000007941 */ /* 0x000fea0003800200 */
.L_x_28:
[----:B------:R-:W-:Y:S01]  /*a990*/  ISETP.GE.AND P6, PT, R17, UR4, PT ;  /* 0x0000000411007c0c */ /* 0x000fe2000bfc6270 */
[----:B------:R-:W-:Y:S01]  /*a9a0*/  BSSY.RECONVERGENT B0, `(.L_x_30) ;  /* 0x000003e000007945 */ /* 0x000fe20003800200 */
[C---:B------:R-:W-:Y:S02]  /*a9b0*/  IADD3 R19, PT, PT, R15.reuse, 0x3, RZ ;  /* 0x000000030f137810 */ /* 0x040fe40007ffe0ff */
[C---:B------:R-:W-:Y:S02]  /*a9c0*/  IADD3 R12, PT, PT, R15.reuse, 0x4, RZ ;  /* 0x000000040f0c7810 */ /* 0x040fe40007ffe0ff */
[C---:B0-----:R-:W-:Y:S02]  /*a9d0*/  IADD3 R11, PT, PT, R15.reuse, 0x5, RZ ;  /* 0x000000050f0b7810 */ /* 0x041fe40007ffe0ff */
        /* <DEDUP_REMOVED lines=9> */
[----:B------:R-:W0:Y:S01]  /*aa70*/  LDCU UR5, c[0x0][0x3a4] ;  /* 0x00007480ff0577ac */ /* 0x000e220008000800 */
[----:B------:R-:W1:Y:S01]  /*aa80*/  LDCU.64 UR6, c[0x0][0x398] ;  /* 0x00007300ff0677ac */ /* 0x000e620008000a00 */
[----:B0-----:R-:W-:-:S13]  /*aa90*/  ISETP.GE.AND P6, PT, R0, UR5, PT ;  /* 0x0000000500007c0c */ /* 0x001fda000bfc6270 */
[----:B------:R-:W2:Y:S01]  /*aaa0*/  @!P6 LDG.E.CONSTANT R14, desc[UR8][R6.64] ;  /* 0x00000008060ee981 */ /* 0x000ea2000c1e9900 */
[----:B------:R-:W0:Y:S01]  /*aab0*/  @!P6 LDC.64 R8, c[0x0][0x398] ;  /* 0x0000e600ff08eb82 */ /* 0x000e220000000a00 */
[----:B------:R-:W-:Y:S01]  /*aac0*/  IMAD R17, R17, UR5, RZ ;  /* 0x0000000511117c24 */ /* 0x000fe2000f8e02ff */
[----:B------:R-:W-:-:S04]  /*aad0*/  IADD3 R13, PT, PT, R0, 0x1, RZ ;  /* 0x00000001000d7810 */ /* 0x000fc80007ffe0ff */
[----:B------:R-:W-:Y:S01]  /*aae0*/  @!P6 IADD3 R15, PT, PT, R0, R17, RZ ;  /* 0x00000011000fe210 */ /* 0x000fe20007ffe0ff */
[----:B--2---:R-:W-:-:S04]  /*aaf0*/  @!P6 FADD R115, R14, R115 ;  /* 0x000000730e73e221 */ /* 0x004fc80000000000 */
[----:B0-----:R-:W-:-:S05]  /*ab00*/  @!P6 IMAD.WIDE R14, R15, 0x4, R8 ;  /* 0x000000040f0ee825 */ /* 0x001fca00078e0208 */
[----:B------:R0:W-:Y:S01]  /*ab10*/  @!P6 STG.E desc[UR8][R14.64], R115 ;  /* 0x000000730e00e986 */ /* 0x0001e2000c101908 */
[----:B------:R-:W-:-:S04]  /*ab20*/  IADD3 R9, P6, PT, R0, R17, RZ ;  /* 0x0000001100097210 */ /* 0x000fc80007fde0ff */
[----:B------:R-:W-:Y:S02]  /*ab30*/  LEA.HI.X.SX32 R16, R17, R2, 0x1, P6 ;  /* 0x0000000211107211 */ /* 0x000fe400030f0eff */
[----:B-1----:R-:W-:-:S04]  /*ab40*/  LEA R8, P6, R9, UR6, 0x2 ;  /* 0x0000000609087c11 */ /* 0x002fc8000f8c10ff */
[----:B------:R-:W-:Y:S02]  /*ab50*/  LEA.HI.X R9, R9, UR7, R16, 0x2, P6 ;  /* 0x0000000709097c11 */ /* 0x000fe4000b0f1410 */
[----:B------:R-:W-:-:S13]  /*ab60*/  ISETP.GE.AND P6, PT, R13, UR5, PT ;  /* 0x000000050d007c0c */ /* 0x000fda000bfc6270 */
[----:B------:R-:W2:Y:S01]  /*ab70*/  @!P6 LDG.E.CONSTANT R16, desc[UR8][R6.64+0x4] ;  /* 0x000004080610e981 */ /* 0x000ea2000c1e9900 */
[----:B------:R-:W-:Y:S01]  /*ab80*/  IADD3 R13, PT, PT, R0, 0x2, RZ ;  /* 0x00000002000d7810 */ /* 0x000fe20007ffe0ff */
[----:B--2---:R-:W-:-:S05]  /*ab90*/  @!P6 FADD R159, R16, R159 ;  /* 0x0000009f109fe221 */ /* 0x004fca0000000000 */
[----:B------:R1:W-:Y:S01]  /*aba0*/  @!P6 STG.E desc[UR8][R8.64+0x4], R159 ;  /* 0x0000049f0800e986 */ /* 0x0003e2000c101908 */
[----:B------:R-:W-:-:S13]  /*abb0*/  ISETP.GE.AND P6, PT, R13, UR5, PT ;  /* 0x000000050d007c0c */ /* 0x000fda000bfc6270 */
[----:B0-----:R-:W2:Y:S01]  /*abc0*/  @!P6 LDG.E.CONSTANT R14, desc[UR8][R6.64+0x8] ;  /* 0x00000808060ee981 */ /* 0x001ea2000c1e9900 */
[----:B------:R-:W-:Y:S01]  /*abd0*/  IADD3 R13, PT, PT, R0, 0x3, RZ ;  /* 0x00000003000d7810 */ /* 0x000fe20007ffe0ff */
[----:B--2---:R-:W-:-:S05]  /*abe0*/  @!P6 FADD R161, R14, R161 ;  /* 0x000000a10ea1e221 */ /* 0x004fca0000000000 */
[----:B------:R1:W-:Y:S01]  /*abf0*/  @!P6 STG.E desc[UR8][R8.64+0x8], R161 ;  /* 0x000008a10800e986 */ /* 0x0003e2000c101908 */
[----:B------:R-:W-:-:S13]  /*ac00*/  ISETP.GE.AND P6, PT, R13, UR5, PT ;  /* 0x000000050d007c0c */ /* 0x000fda000bfc6270 */
[----:B------:R-:W2:Y:S01]  /*ac10*/  @!P6 LDG.E.CONSTANT R14, desc[UR8][R6.64+0xc] ;  /* 0x00000c08060ee981 */ /* 0x000ea2000c1e9900 */
        /* <DEDUP_REMOVED lines=19> */
[----:B------:R-:W2:Y:S02]  /*ad50*/  @!P6 LDG.E.CONSTANT R14, desc[UR8][R6.64+0x1c] ;  /* 0x00001c08060ee981 */ /* 0x000ea4000c1e9900 */
[----:B--2---:R-:W-:-:S05]  /*ad60*/  @!P6 FADD R121, R14, R121 ;  /* 0x000000790e79e221 */ /* 0x004fca0000000000 */
[----:B------:R1:W-:Y:S02]  /*ad70*/  @!P6 STG.E desc[UR8][R8.64+0x1c], R121 ;  /* 0x00001c790800e986 */ /* 0x0003e4000c101908 */
.L_x_31:
[----:B------:R-:W-:Y:S05]  /*ad80*/  BSYNC.RECONVERGENT B0 ;  /* 0x0000000000007941 */ /* 0x000fea0003800200 */
.L_x_30:
[----:B------:R-:W-:Y:S04]  /*ad90*/  BSSY.RECONVERGENT B0, `(.L_x_32) ;  /* 0x0000033000007945 */ /* 0x000fe80003800200 */
[----:B------:R-:W-:Y:S05]  /*ada0*/  @P5 BRA `(.L_x_33) ;  /* 0x0000000000c45947 */ /* 0x000fea0003800000 */
[----:B------:R-:W0:Y:S01]  /*adb0*/  LDCU UR5, c[0x0][0x3a4] ;  /* 0x00007480ff0577ac */ /* 0x000e220008000800 */
[C---:B-1----:R-:W-:Y:S01]  /*adc0*/  IADD3 R8, PT, PT, R0.reuse, 0x1, RZ ;  /* 0x0000000100087810 */ /* 0x042fe20007ffe0ff */
[----:B------:R-:W1:Y:S01]  /*add0*/  LDCU.64 UR6, c[0x0][0x398] ;  /* 0x00007300ff0677ac */ /* 0x000e620008000a00 */
[----:B0-----:R-:W-:Y:S02]  /*ade0*/  ISETP.GE.AND P6, PT, R0, UR5, PT ;  /* 0x0000000500007c0c */ /* 0x001fe4000bfc6270 */
[----:B------:R-:W-:-:S11]  /*adf0*/  ISETP.GE.AND P5, PT, R8, UR5, PT ;  /* 0x0000000508007c0c */ /* 0x000fd6000bfa6270 */
[----:B------:R-:W2:Y:S01]  /*ae00*/  @!P6 LDG.E.CONSTANT R14, desc[UR8][R6.64] ;  /* 0x00000008060ee981 */ /* 0x000ea2000c1e9900 */
[----:B------:R-:W0:Y:S03]  /*ae10*/  @!P6 LDC.64 R8, c[0x0][0x398] ;  /* 0x0000e600ff08eb82 */ /* 0x000e260000000a00 */
[----:B------:R-:W3:Y:S01]  /*ae20*/  @!P5 LDG.E.CONSTANT R17, desc[UR8][R6.64+0x4] ;  /* 0x000004080611d981 */ /* 0x000ee2000c1e9900 */
[----:B------:R-:W-:-:S05]  /*ae30*/  IMAD R13, R18, UR5, RZ ;  /* 0x00000005120d7c24 */ /* 0x000fca000f8e02ff */
[----:B------:R-:W-:-:S05]  /*ae40*/  @!P6 IADD3 R15, PT, PT, R0, R13, RZ ;  /* 0x0000000d000fe210 */ /* 0x000fca0007ffe0ff */
[----:B0-----:R-:W-:-:S04]  /*ae50*/  @!P6 IMAD.WIDE R8, R15, 0x4, R8 ;  /* 0x000000040f08e825 */ /* 0x001fc800078e0208 */
[----:B--2---:R-:W-:-:S05]  /*ae60*/  @!P6 FADD R141, R14, R141 ;  /* 0x0000008d0e8de221 */ /* 0x004fca0000000000 */
[----:B------:R0:W-:Y:S01]  /*ae70*/  @!P6 STG.E desc[UR8][R8.64], R141 ;  /* 0x0000008d0800e986 */ /* 0x0001e2000c101908 */
[----:B------:R-:W-:-:S04]  /*ae80*/  IADD3 R15, P6, PT, R0, R13, RZ ;  /* 0x0000000d000f7210 */ /* 0x000fc80007fde0ff */
[----:B------:R-:W-:Y:S01]  /*ae90*/  LEA.HI.X.SX32 R16, R13, R2, 0x1, P6 ;  /* 0x000000020d107211 */ /* 0x000fe200030f0eff */
[----:B---3--:R-:W-:Y:S01]  /*aea0*/  @!P5 FADD R13, R17, R90 ;  /* 0x0000005a110dd221 */ /* 0x008fe20000000000 */
[C---:B-1----:R-:W-:Y:S02]  /*aeb0*/  LEA R14, P6, R15.reuse, UR6, 0x2 ;  /* 0x000000060f0e7c11 */ /* 0x042fe4000f8c10ff */
[C---:B------:R-:W-:Y:S02]  /*aec0*/  IADD3 R17, PT, PT, R0.reuse, 0x3, RZ ;  /* 0x0000000300117810 */ /* 0x040fe40007ffe0ff */
[----:B------:R-:W-:Y:S02]  /*aed0*/  LEA.HI.X R15, R15, UR7, R16, 0x2, P6 ;  /* 0x000000070f0f7c11 */ /* 0x000fe4000b0f1410 */
[----:B------:R-:W-:-:S03]  /*aee0*/  IADD3 R16, PT, PT, R0, 0x2, RZ ;  /* 0x0000000200107810 */ /* 0x000fc60007ffe0ff */
[----:B------:R1:W-:Y:S01]  /*aef0*/  @!P5 STG.E desc[UR8][R14.64+0x4], R13 ;  /* 0x0000040d0e00d986 */ /* 0x0003e2000c101908 */
[----:B------:R-:W-:Y:S02]  /*af00*/  ISETP.GE.AND P6, PT, R16, UR5, PT ;  /* 0x0000000510007c0c */ /* 0x000fe4000bfc6270 */
[----:B------:R-:W-:-:S11]  /*af10*/  ISETP.GE.AND P5, PT, R17, UR5, PT ;  /* 0x0000000511007c0c */ /* 0x000fd6000bfa6270 */
[----:B0-----:R-:W2:Y:S04]  /*af20*/  @!P6 LDG.E.CONSTANT R9, desc[UR8][R6.64+0x8] ;  /* 0x000008080609e981 */ /* 0x001ea8000c1e9900 */
[----:B------:R-:W3:Y:S01]  /*af30*/  @!P5 LDG.E.CONSTANT R8, desc[UR8][R6.64+0xc] ;  /* 0x00000c080608d981 */ /* 0x000ee2000c1e9900 */
[----:B------:R-:W-:Y:S01]  /*af40*/  IADD3 R16, PT, PT, R0, 0x5, RZ ;  /* 0x0000000500107810 */ /* 0x000fe20007ffe0ff */
[----:B--2---:R-:W-:Y:S01]  /*af50*/  @!P6 FADD R9, R9, R68 ;  /* 0x000000440909e221 */ /* 0x004fe20000000000 */
[----:B---3--:R-:W-:Y:S01]  /*af60*/  @!P5 FADD R163, R8, R163 ;  /* 0x000000a308a3d221 */ /* 0x008fe20000000000 */
[----:B------:R-:W-:-:S03]  /*af70*/  IADD3 R8, PT, PT, R0, 0x4, RZ ;  /* 0x0000000400087810 */ /* 0x000fc60007ffe0ff */
[----:B------:R0:W-:Y:S01]  /*af80*/  @!P6 STG.E desc[UR8][R14.64+0x8], R9 ;  /* 0x000008090e00e986 */ /* 0x0001e2000c101908 */
[----:B------:R-:W-:-:S03]  /*af90*/  ISETP.GE.AND P6, PT, R8, UR5, PT ;  /* 0x0000000508007c0c */ /* 0x000fc6000bfc6270 */
[----:B------:R0:W-:Y:S01]  /*afa0*/  @!P5 STG.E desc[UR8][R14.64+0xc], R163 ;  /* 0x00000ca30e00d986 */ /* 0x0001e2000c101908 */
[----:B------:R-:W-:-:S09]  /*afb0*/  ISETP.GE.AND P5, PT, R16, UR5, PT ;  /* 0x0000000510007c0c */ /* 0x000fd2000bfa6270 */
[----:B------:R-:W2:Y:S04]  /*afc0*/  @!P6 LDG.E.CONSTANT R8, desc[UR8][R6.64+0x10] ;  /* 0x000010080608e981 */ /* 0x000ea8000c1e9900 */
[----:B------:R-:W3:Y:S01]  /*afd0*/  @!P5 LDG.E.CONSTANT R16, desc[UR8][R6.64+0x14] ;  /* 0x000014080610d981 */ /* 0x000ee2000c1e9900 */
[----:B-1----:R-:W-:Y:S01]  /*afe0*/  IADD3 R13, PT, PT, R0, 0x7, RZ ;  /* 0x00000007000d7810 */ /* 0x002fe20007ffe0ff */
[----:B--2---:R-:W-:Y:S01]  /*aff0*/  @!P6 FADD R155, R8, R155 ;  /* 0x0000009b089be221 */ /* 0x004fe20000000000 */
[----:B------:R-:W-:Y:S01]  /*b000*/  IADD3 R8, PT, PT, R0, 0x6, RZ ;  /* 0x0000000600087810 */ /* 0x000fe20007ffe0ff */
[----:B---3--:R-:W-:-:S03]  /*b010*/  @!P5 FADD R103, R16, R103 ;  /* 0x000000671067d221 */ /* 0x008fc60000000000 */
[----:B------:R0:W-:Y:S01]  /*b020*/  @!P6 STG.E desc[UR8][R14.64+0x10], R155 ;  /* 0x0000109b0e00e986 */ /* 0x0001e2000c101908 */
[----:B------:R-:W-:-:S03]  /*b030*/  ISETP.GE.AND P6, PT, R8, UR5, PT ;  /* 0x0000000508007c0c */ /* 0x000fc6000bfc6270 */
[----:B------:R0:W-:Y:S01]  /*b040*/  @!P5 STG.E desc[UR8][R14.64+0x14], R103 ;  /* 0x000014670e00d986 */ /* 0x0001e2000c101908 */
[----:B------:R-:W-:-:S09]  /*b050*/  ISETP.GE.AND P5, PT, R13, UR5, PT ;  /* 0x000000050d007c0c */ /* 0x000fd2000bfa6270 */
[----:B------:R-:W2:Y:S04]  /*b060*/  @!P6 LDG.E.CONSTANT R8, desc[UR8][R6.64+0x18] ;  /* 0x000018080608e981 */ /* 0x000ea8000c1e9900 */
[----:B------:R-:W3:Y:S01]  /*b070*/  @!P5 LDG.E.CONSTANT R16, desc[UR8][R6.64+0x1c] ;  /* 0x00001c080610d981 */ /* 0x000ee2000c1e9900 */
[----:B--2---:R-:W-:Y:S01]  /*b080*/  @!P6 FADD R85, R8, R85 ;  /* 0x000000550855e221 */ /* 0x004fe20000000000 */
[----:B---3--:R-:W-:-:S04]  /*b090*/  @!P5 FADD R123, R16, R123 ;  /* 0x0000007b107bd221 */ /* 0x008fc80000000000 */
[----:B------:R0:W-:Y:S04]  /*b0a0*/  @!P6 STG.E desc[UR8][R14.64+0x18], R85 ;  /* 0x000018550e00e986 */ /* 0x0001e8000c101908 */
[----:B------:R0:W-:Y:S02]  /*b0b0*/  @!P5 STG.E desc[UR8][R14.64+0x1c], R123 ;  /* 0x00001c7b0e00d986 */ /* 0x0001e4000c101908 */
.L_x_33:
[----:B------:R-:W-:Y:S05]  /*b0c0*/  BSYNC.RECONVERGENT B0 ;  /* 0x0000000000007941 */ /* 0x000fea0003800200 */
.L_x_32:
[----:B------:R-:W-:Y:S04]  /*b0d0*/  BSSY.RECONVERGENT B0, `(.L_x_34) ;  /* 0x0000033000007945 */ /* 0x000fe80003800200 */
[----:B------:R-:W-:Y:S05]  /*b0e0*/  @P4 BRA `(.L_x_35) ;  /* 0x0000000000c44947 */ /* 0x000fea0003800000 */
[----:B------:R-:W2:Y:S01]  /*b0f0*/  LDCU UR5, c[0x0][0x3a4] ;  /* 0x00007480ff0577ac */ /* 0x000ea20008000800 */
[C---:B-1----:R-:W-:Y:S01]  /*b100*/  IADD3 R8, PT, PT, R0.reuse, 0x1, RZ ;  /* 0x0000000100087810 */ /* 0x042fe20007ffe0ff */
[----:B------:R-:W1:Y:S01]  /*b110*/  LDCU.64 UR6, c[0x0][0x398] ;  /* 0x00007300ff0677ac */ /* 0x000e620008000a00 */
[----:B--2---:R-:W-:Y:S02]  /*b120*/  ISETP.GE.AND P5, PT, R0, UR5, PT ;  /* 0x0000000500007c0c */ /* 0x004fe4000bfa6270 */
[----:B------:R-:W-:-:S11]  /*b130*/  ISETP.GE.AND P4, PT, R8, UR5, PT ;  /* 0x0000000508007c0c */ /* 0x000fd6000bf86270 */
[----:B0-----:R-:W2:Y:S01]  /*b140*/  @!P5 LDG.E.CONSTANT R14, desc[UR8][R6.64] ;  /* 0x00000008060ed981 */ /* 0x001ea2000c1e9900 */
[----:B------:R-:W0:Y:S03]  /*b150*/  @!P5 LDC.64 R8, c[0x0][0x398] ;  /* 0x0000e600ff08db82 */ /* 0x000e260000000a00 */
[----:B------:R-:W3:Y:S01]  /*b160*/  @!P4 LDG.E.CONSTANT R17, desc[UR8][R6.64+0x4] ;  /* 0x000004080611c981 */ /* 0x000ee2000c1e9900 */
[----:B------:R-:W-:Y:S01]  /*b170*/  IMAD R19, R19, UR5, RZ ;  /* 0x0000000513137c24 */ /* 0x000fe2000f8e02ff */
[----:B------:R-:W-:-:S04]  /*b180*/  IADD3 R15, PT, PT, R0, 0x2, RZ ;  /* 0x00000002000f7810 */ /* 0x000fc80007ffe0ff */
[----:B------:R-:W-:-:S05]  /*b190*/  @!P5 IADD3 R13, PT, PT, R0, R19, RZ ;  /* 0x00000013000dd210 */ /* 0x000fca0007ffe0ff */
[----:B0-----:R-:W-:Y:S01]  /*b1a0*/  @!P5 IMAD.WIDE R8, R13, 0x4, R8 ;  /* 0x000000040d08d825 */ /* 0x001fe200078e0208 */
[----:B------:R-:W-:-:S04]  /*b1b0*/  IADD3 R13, P6, PT, R0, R19, RZ ;  /* 0x00000013000d7210 */ /* 0x000fc80007fde0ff */
[----:B------:R-:W-:Y:S02]  /*b1c0*/  LEA.HI.X.SX32 R16, R19, R2, 0x1, P6 ;  /* 0x0000000213107211 */ /* 0x000fe400030f0eff */
[----:B------:R-:W-:Y:S01]  /*b1d0*/  ISETP.GE.AND P6, PT, R15, UR5, PT ;  /* 0x000000050f007c0c */ /* 0x000fe2000bfc6270 */
[----:B--2---:R-:W-:-:S05]  /*b1e0*/  @!P5 FADD R157, R14, R157 ;  /* 0x0000009d0e9dd221 */ /* 0x004fca0000000000 */
[----:B------:R0:W-:Y:S01]  /*b1f0*/  @!P5 STG.E desc[UR8][R8.64], R157 ;  /* 0x0000009d0800d986 */ /* 0x0001e2000c101908 */
[----:B-1----:R-:W-:-:S04]  /*b200*/  LEA R14, P5, R13, UR6, 0x2 ;  /* 0x000000060d0e7c11 */ /* 0x002fc8000f8a10ff */
[----:B------:R-:W-:Y:S01]  /*b210*/  LEA.HI.X R15, R13, UR7, R16, 0x2, P5 ;  /* 0x000000070d0f7c11 */ /* 0x000fe2000a8f1410 */
[----:B---3--:R-:W-:Y:S01]  /*b220*/  @!P4 FADD R13, R17, R92 ;  /* 0x0000005c110dc221 */ /* 0x008fe20000000000 */
[C---:B------:R-:W-:Y:S02]  /*b230*/  IADD3 R16, PT, PT, R0.reuse, 0x3, RZ ;  /* 0x0000000300107810 */ /* 0x040fe40007ffe0ff */
[----:B------:R-:W-:Y:S02]  /*b240*/  IADD3 R17, PT, PT, R0, 0x4, RZ ;  /* 0x0000000400117810 */ /* 0x000fe40007ffe0ff */
[----:B------:R1:W-:Y:S01]  /*b250*/  @!P4 STG.E desc[UR8][R14.64+0x4], R13 ;  /* 0x0000040d0e00c986 */ /* 0x0003e2000c101908 */
[----:B------:R-:W-:Y:S02]  /*b260*/  ISETP.GE.AND P5, PT, R16, UR5, PT ;  /* 0x0000000510007c0c */ /* 0x000fe4000bfa6270 */
[----:B------:R-:W-:Y:S01]  /*b270*/  ISETP.GE.AND P4, PT, R17, UR5, PT ;  /* 0x0000000511007c0c */ /* 0x000fe2000bf86270 */
[----:B0-----:R-:W2:Y:S10]  /*b280*/  @!P6 LDG.E.CONSTANT R9, desc[UR8][R6.64+0x8] ;  /* 0x000008080609e981 */ /* 0x001eb4000c1e9900 */
[----:B------:R-:W3:Y:S04]  /*b290*/  @!P5 LDG.E.CONSTANT R17, desc[UR8][R6.64+0xc] ;  /* 0x00000c080611d981 */ /* 0x000ee8000c1e9900 */
[----:B------:R-:W4:Y:S01]  /*b2a0*/  @!P4 LDG.E.CONSTANT R8, desc[UR8][R6.64+0x10] ;  /* 0x000010080608c981 */ /* 0x000f22000c1e9900 */
[----:B------:R-:W-:-:S02]  /*b2b0*/  IADD3 R16, PT, PT, R0, 0x5, RZ ;  /* 0x0000000500107810 */ /* 0x000fc40007ffe0ff */
[----:B-1----:R-:W-:Y:S01]  /*b2c0*/  IADD3 R13, PT, PT, R0, 0x7, RZ ;  /* 0x00000007000d7810 */ /* 0x002fe20007ffe0ff */
[----:B--2---:R-:W-:-:S05]  /*b2d0*/  @!P6 FADD R9, R9, R70 ;  /* 0x000000460909e221 */ /* 0x004fca0000000000 */
[----:B------:R2:W-:Y:S01]  /*b2e0*/  @!P6 STG.E desc[UR8][R14.64+0x8], R9 ;  /* 0x000008090e00e986 */ /* 0x0005e2000c101908 */
[----:B------:R-:W-:Y:S01]  /*b2f0*/  ISETP.GE.AND P6, PT, R16, UR5, PT ;  /* 0x0000000510007c0c */ /* 0x000fe2000bfc6270 */
[----:B---3--:R-:W-:Y:S01]  /*b300*/  @!P5 FADD R17, R17, R76 ;  /* 0x0000004c1111d221 */ /* 0x008fe20000000000 */
[----:B----4-:R-:W-:Y:S01]  /*b310*/  @!P4 FADD R153, R8, R153 ;  /* 0x000000990899c221 */ /* 0x010fe20000000000 */
[----:B------:R-:W-:-:S03]  /*b320*/  IADD3 R8, PT, PT, R0, 0x6, RZ ;  /* 0x0000000600087810 */ /* 0x000fc60007ffe0ff */
[----:B------:R2:W-:Y:S01]  /*b330*/  @!P5 STG.E desc[UR8][R14.64+0xc], R17 ;  /* 0x00000c110e00d986 */ /* 0x0005e2000c101908 */
[----:B------:R-:W-:-:S03]  /*b340*/  ISETP.GE.AND P5, PT, R8, UR5, PT ;  /* 0x0000000508007c0c */ /* 0x000fc6000bfa6270 */
[----:B------:R2:W-:Y:S01]  /*b350*/  @!P4 STG.E desc[UR8][R14.64+0x10], R153 ;  /* 0x000010990e00c986 */ /* 0x0005e2000c101908 */
[----:B------:R-:W-:-:S03]  /*b360*/  ISETP.GE.AND P4, PT, R13, UR5, PT ;  /* 0x000000050d007c0c */ /* 0x000fc6000bf86270 */
[----:B------:R-:W3:Y:S06]  /*b370*/  @!P6 LDG.E.CONSTANT R8, desc[UR8][R6.64+0x14] ;  /* 0x000014080608e981 */ /* 0x000eec000c1e9900 */
[----:B------:R-:W4:Y:S04]  /*b380*/  @!P5 LDG.E.CONSTANT R16, desc[UR8][R6.64+0x18] ;  /* 0x000018080610d981 */ /* 0x000f28000c1e9900 */
[----:B------:R-:W5:Y:S01]  /*b390*/  @!P4 LDG.E.CONSTANT R18, desc[UR8][R6.64+0x1c] ;  /* 0x00001c080612c981 */ /* 0x000f62000c1e9900 */
[----:B---3--:R-:W-:-:S05]  /*b3a0*/  @!P6 FADD R101, R8, R101 ;  /* 0x000000650865e221 */ /* 0x008fca0000000000 */
[----:B------:R2:W-:Y:S01]  /*b3b0*/  @!P6 STG.E desc[UR8][R14.64+0x14], R101 ;  /* 0x000014650e00e986 */ /* 0x0005e2000c101908 */
[----:B----4-:R-:W-:Y:S01]  /*b3c0*/  @!P5 FADD R87, R16, R87 ;  /* 0x000000571057d221 */ /* 0x010fe20000000000 */
[----:B-----5:R-:W-:-:S04]  /*b3d0*/  @!P4 FADD R131, R18, R131 ;  /* 0x000000831283c221 */ /* 0x020fc80000000000 */
[----:B------:R2:W-:Y:S04]  /*b3e0*/  @!P5 STG.E desc[UR8][R14.64+0x18], R87 ;  /* 0x000018570e00d986 */ /* 0x0005e8000c101908 */
[----:B------:R2:W-:Y:S02]  /*b3f0*/  @!P4 STG.E desc[UR8][R14.64+0x1c], R131 ;  /* 0x00001c830e00c986 */ /* 0x0005e4000c101908 */
.L_x_35:
[----:B------:R-:W-:Y:S05]  /*b400*/  BSYNC.RECONVERGENT B0 ;  /* 0x0000000000007941 */ /* 0x000fea0003800200 */
.L_x_34:
[----:B------:R-:W-:Y:S04]  /*b410*/  BSSY.RECONVERGENT B0, `(.L_x_36) ;  /* 0x0000033000007945 */ /* 0x000fe80003800200 */
[----:B------:R-:W-:Y:S05]  /*b420*/  @P0 BRA `(.L_x_37) ;  /* 0x0000000000c40947 */ /* 0x000fea0003800000 */
[----:B------:R-:W3:Y:S01]  /*b430*/  LDCU UR5, c[0x0][0x3a4] ;  /* 0x00007480ff0577ac */ /* 0x000ee20008000800 */
[C---:B-1----:R-:W-:Y:S02]  /*b440*/  IADD3 R8, PT, PT, R0.reuse, 0x1, RZ ;  /* 0x0000000100087810 */ /* 0x042fe40007ffe0ff */
[C---:B0-2---:R-:W-:Y:S01]  /*b450*/  IADD3 R9, PT, PT, R0.reuse, 0x3, RZ ;  /* 0x0000000300097810 */ /* 0x045fe20007ffe0ff */
[----:B------:R-:W0:Y:S01]  /*b460*/  LDCU.64 UR6, c[0x0][0x398] ;  /* 0x00007300ff0677ac */ /* 0x000e220008000a00 */
[----:B---3--:R-:W-:Y:S02]  /*b470*/  ISETP.GE.AND P5, PT, R0, UR5, PT ;  /* 0x0000000500007c0c */ /* 0x008fe4000bfa6270 */
[----:B------:R-:W-:Y:S02]  /*b480*/  ISETP.GE.AND P6, PT, R8, UR5, PT ;  /* 0x0000000508007c0c */ /* 0x000fe4000bfc6270 */
[----:B------:R-:W-:-:S09]  /*b490*/  IADD3 R8, PT, PT, R0, 0x2, RZ ;  /* 0x0000000200087810 */ /* 0x000fd20007ffe0ff */
[----:B------:R-:W2:Y:S01]  /*b4a0*/  @!P5 LDG.E.CONSTANT R15, desc[UR8][R6.64] ;  /* 0x00000008060fd981 */ /* 0x000ea2000c1e9900 */
[----:B------:R-:W-:Y:S02]  /*b4b0*/  ISETP.GE.AND P0, PT, R8, UR5, PT ;  /* 0x0000000508007c0c */ /* 0x000fe4000bf06270 */
[----:B------:R-:W-:Y:S01]  /*b4c0*/  ISETP.GE.AND P4, PT, R9, UR5, PT ;  /* 0x0000000509007c0c */ /* 0x000fe2000bf86270 */
[----:B------:R-:W3:Y:S01]  /*b4d0*/  @!P6 LDG.E.CONSTANT R19, desc[UR8][R6.64+0x4] ;  /* 0x000004080613e981 */ /* 0x000ee2000c1e9900 */
[----:B------:R-:W1:Y:S09]  /*b4e0*/  @!P5 LDC.64 R8, c[0x0][0x398] ;  /* 0x0000e600ff08db82 */ /* 0x000e720000000a00 */
[----:B------:R-:W4:Y:S04]  /*b4f0*/  @!P0 LDG.E.CONSTANT R21, desc[UR8][R6.64+0x8] ;  /* 0x0000080806158981 */ /* 0x000f28000c1e9900 */
[----:B------:R-:W5:Y:S01]  /*b500*/  @!P4 LDG.E.CONSTANT R23, desc[UR8][R6.64+0xc] ;  /* 0x00000c080617c981 */ /* 0x000f62000c1e9900 */
[----:B------:R-:W-:-:S05]  /*b510*/  IMAD R13, R12, UR5, RZ ;  /* 0x000000050c0d7c24 */ /* 0x000fca000f8e02ff */
[----:B------:R-:W-:-:S05]  /*b520*/  @!P5 IADD3 R17, PT, PT, R0, R13, RZ ;  /* 0x0000000d0011d210 */ /* 0x000fca0007ffe0ff */
[----:B-1----:R-:W-:-:S04]  /*b530*/  @!P5 IMAD.WIDE R8, R17, 0x4, R8 ;  /* 0x000000041108d825 */ /* 0x002fc800078e0208 */
[----:B--2---:R-:W-:Y:S01]  /*b540*/  @!P5 FADD R15, R15, R72 ;  /* 0x000000480f0fd221 */ /* 0x004fe20000000000 */
[----:B---3--:R-:W-:-:S04]  /*b550*/  @!P6 FADD R17, R19, R94 ;  /* 0x0000005e1311e221 */ /* 0x008fc80000000000 */
[----:B------:R5:W-:Y:S01]  /*b560*/  @!P5 STG.E desc[UR8][R8.64], R15 ;  /* 0x0000000f0800d986 */ /* 0x000be2000c101908 */
[----:B------:R-:W-:-:S04]  /*b570*/  IADD3 R14, P5, PT, R0, R13, RZ ;  /* 0x0000000d000e7210 */ /* 0x000fc80007fbe0ff */
[----:B------:R-:W-:Y:S02]  /*b580*/  LEA.HI.X.SX32 R13, R13, R2, 0x1, P5 ;  /* 0x000000020d0d7211 */ /* 0x000fe400028f0eff */
[----:B0-----:R-:W-:Y:S01]  /*b590*/  LEA R12, P5, R14, UR6, 0x2 ;  /* 0x000000060e0c7c11 */ /* 0x001fe2000f8a10ff */
[----:B----4-:R-:W-:-:S03]  /*b5a0*/  @!P0 FADD R19, R21, R84 ;  /* 0x0000005415138221 */ /* 0x010fc60000000000 */
[----:B------:R-:W-:Y:S02]  /*b5b0*/  LEA.HI.X R13, R14, UR7, R13, 0x2, P5 ;  /* 0x000000070e0d7c11 */ /* 0x000fe4000a8f140d */
[C---:B------:R-:W-:Y:S01]  /*b5c0*/  IADD3 R14, PT, PT, R0.reuse, 0x4, RZ ;  /* 0x00000004000e7810 */ /* 0x040fe20007ffe0ff */
[----:B-----5:R-:W-:Y:S01]  /*b5d0*/  @!P4 FADD R9, R23, R78 ;  /* 0x0000004e1709c221 */ /* 0x020fe20000000000 */
[----:B------:R-:W-:Y:S01]  /*b5e0*/  IADD3 R8, PT, PT, R0, 0x6, RZ ;  /* 0x0000000600087810 */ /* 0x000fe20007ffe0ff */
[----:B------:R3:W-:Y:S01]  /*b5f0*/  @!P6 STG.E desc[UR8][R12.64+0x4], R17 ;  /* 0x000004110c00e986 */ /* 0x0007e2000c101908 */
[----:B------:R-:W-:Y:S02]  /*b600*/  ISETP.GE.AND P5, PT, R14, UR5, PT ;  /* 0x000000050e007c0c */ /* 0x000fe4000bfa6270 */
[----:B------:R-:W-:Y:S01]  /*b610*/  IADD3 R14, PT, PT, R0, 0x5, RZ ;  /* 0x00000005000e7810 */ /* 0x000fe20007ffe0ff */
[----:B------:R3:W-:Y:S01]  /*b620*/  @!P0 STG.E desc[UR8][R12.64+0x8], R19 ;  /* 0x000008130c008986 */ /* 0x0007e2000c101908 */
[----:B------:R-:W-:-:S02]  /*b630*/  ISETP.GE.AND P0, PT, R8, UR5, PT ;  /* 0x0000000508007c0c */ /* 0x000fc4000bf06270 */
[----:B------:R-:W-:Y:S01]  /*b640*/  ISETP.GE.AND P6, PT, R14, UR5, PT ;  /* 0x000000050e007c0c */ /* 0x000fe2000bfc6270 */
[----:B------:R3:W-:Y:S01]  /*b650*/  @!P4 STG.E desc[UR8][R12.64+0xc], R9 ;  /* 0x00000c090c00c986 */ /* 0x0007e2000c101908 */
[----:B------:R-:W-:-:S04]  /*b660*/  IADD3 R14, PT, PT, R0, 0x7, RZ ;  /* 0x00000007000e7810 */ /* 0x000fc80007ffe0ff */
[----:B------:R-:W-:Y:S01]  /*b670*/  ISETP.GE.AND P4, PT, R14, UR5, PT ;  /* 0x000000050e007c0c */ /* 0x000fe2000bf86270 */
[----:B------:R-:W2:Y:S04]  /*b680*/  @!P5 LDG.E.CONSTANT R8, desc[UR8][R6.64+0x10] ;  /* 0x000010080608d981 */ /* 0x000ea8000c1e9900 */
[----:B------:R-:W4:Y:S04]  /*b690*/  @!P0 LDG.E.CONSTANT R16, desc[UR8][R6.64+0x18] ;  /* 0x0000180806108981 */ /* 0x000f28000c1e9900 */
[----:B------:R-:W5:Y:S04]  /*b6a0*/  @!P6 LDG.E.CONSTANT R14, desc[UR8][R6.64+0x14] ;  /* 0x00001408060ee981 */ /* 0x000f68000c1e9900 */
[----:B------:R-:W3:Y:S01]  /*b6b0*/  @!P4 LDG.E.CONSTANT R18, desc[UR8][R6.64+0x1c] ;  /* 0x00001c080612c981 */ /* 0x000ee2000c1e9900 */
[----:B--2---:R-:W-:Y:S01]  /*b6c0*/  @!P5 FADD R151, R8, R151 ;  /* 0x000000970897d221 */ /* 0x004fe20000000000 */
[----:B----4-:R-:W-:Y:S01]  /*b6d0*/  @!P0 FADD R89, R16, R89 ;  /* 0x0000005910598221 */ /* 0x010fe20000000000 */
[----:B-----5:R-:W-:Y:S01]  /*b6e0*/  @!P6 FADD R99, R14, R99 ;  /* 0x000000630e63e221 */ /* 0x020fe20000000000 */
[----:B---3--:R-:W-:-:S02]  /*b6f0*/  @!P4 FADD R133, R18, R133 ;  /* 0x000000851285c221 */ /* 0x008fc40000000000 */
[----:B------:R3:W-:Y:S04]  /*b700*/  @!P5 STG.E desc[UR8][R12.64+0x10], R151 ;  /* 0x000010970c00d986 */ /* 0x0007e8000c101908 */
[----:B------:R3:W-:Y:S04]  /*b710*/  @!P6 STG.E desc[UR8][R12.64+0x14], R99 ;  /* 0x000014630c00e986 */ /* 0x0007e8000c101908 */
[----:B------:R3:W-:Y:S04]  /*b720*/  @!P0 STG.E desc[UR8][R12.64+0x18], R89 ;  /* 0x000018590c008986 */ /* 0x0007e8000c101908 */
[----:B------:R3:W-:Y:S02]  /*b730*/  @!P4 STG.E desc[UR8][R12.64+0x1c], R133 ;  /* 0x00001c850c00c986 */ /* 0x0007e4000c101908 */
.L_x_37:
[----:B------:R-:W-:Y:S05]  /*b740*/  BSYNC.RECONVERGENT B0 ;  /* 0x0000000000007941 */ /* 0x000fea0003800200 */
.L_x_36:
[----:B------:R-:W-:Y:S04]  /*b750*/  BSSY.RECONVERGENT B0, `(.L_x_38) ;  /* 0x0000033000007945 */ /* 0x000fe80003800200 */
[----:B------:R-:W-:Y:S05]  /*b760*/  @P1 BRA `(.L_x_39) ;  /* 0x0000000000c41947 */ /* 0x000fea0003800000 */
[----:B------:R-:W4:Y:S01]  /*b770*/  LDCU UR5, c[0x0][0x3a4] ;  /* 0x00007480ff0577ac */ /* 0x000f220008000800 */
[C---:B-1----:R-:W-:Y:S02]  /*b780*/  IADD3 R8, PT, PT, R0.reuse, 0x1, RZ ;  /* 0x0000000100087810 */ /* 0x042fe40007ffe0ff */
[C---:B0-2---:R-:W-:Y:S01]  /*b790*/  IADD3 R9, PT, PT, R0.reuse, 0x2, RZ ;  /* 0x0000000200097810 */ /* 0x045fe20007ffe0ff */
[----:B------:R-:W0:Y:S01]  /*b7a0*/  LDCU.64 UR6, c[0x0][0x398] ;  /* 0x00007300ff0677ac */ /* 0x000e220008000a00 */
[----:B----4-:R-:W-:Y:S02]  /*b7b0*/  ISETP.GE.AND P0, PT, R0, UR5, PT ;  /* 0x0000000500007c0c */ /* 0x010fe4000bf06270 */
[----:B------:R-:W-:Y:S02]  /*b7c0*/  ISETP.GE.AND P6, PT, R8, UR5, PT ;  /* 0x0000000508007c0c */ /* 0x000fe4000bfc6270 */
[----:B------:R-:W-:-:S09]  /*b7d0*/  ISETP.GE.AND P5, PT, R9, UR5, PT ;  /* 0x0000000509007c0c */ /* 0x000fd2000bfa6270 */
[----:B------:R-:W2:Y:S01]  /*b7e0*/  @!P0 LDG.E.CONSTANT R15, desc[UR8][R6.64] ;  /* 0x00000008060f8981 */ /* 0x000ea2000c1e9900 */
[----:B------:R-:W1:Y:S03]  /*b7f0*/  @!P0 LDC.64 R8, c[0x0][0x398] ;  /* 0x0000e600ff088b82 */ /* 0x000e660000000a00 */
[----:B------:R-:W4:Y:S04]  /*b800*/  @!P6 LDG.E.CONSTANT R19, desc[UR8][R6.64+0x4] ;  /* 0x000004080613e981 */ /* 0x000f28000c1e9900 */
[----:B------:R-:W5:Y:S01]  /*b810*/  @!P5 LDG.E.CONSTANT R21, desc[UR8][R6.64+0x8] ;  /* 0x000008080615d981 */ /* 0x000f62000c1e9900 */
[----:B---3--:R-:W-:Y:S01]  /*b820*/  IMAD R13, R11, UR5, RZ ;  /* 0x000000050b0d7c24 */ /* 0x008fe2000f8e02ff */
[----:B------:R-:W-:-:S04]  /*b830*/  IADD3 R16, PT, PT, R0, 0x4, RZ ;  /* 0x0000000400107810 */ /* 0x000fc80007ffe0ff */
[CC--:B------:R-:W-:Y:S02]  /*b840*/  @!P0 IADD3 R17, PT, PT, R0.reuse, R13.reuse, RZ ;  /* 0x0000000d00118210 */ /* 0x0c0fe40007ffe0ff */
[----:B------:R-:W-:Y:S02]  /*b850*/  IADD3 R14, P1, PT, R0, R13, RZ ;  /* 0x0000000d000e7210 */ /* 0x000fe40007f3e0ff */
[----:B------:R-:W-:Y:S02]  /*b860*/  ISETP.GE.AND P4, PT, R16, UR5, PT ;  /* 0x0000000510007c0c */ /* 0x000fe4000bf86270 */
[----:B------:R-:W-:Y:S02]  /*b870*/  LEA.HI.X.SX32 R13, R13, R2, 0x1, P1 ;  /* 0x000000020d0d7211 */ /* 0x000fe400008f0eff */
[----:B0-----:R-:W-:Y:S01]  /*b880*/  LEA R12, P1, R14, UR6, 0x2 ;  /* 0x000000060e0c7c11 */ /* 0x001fe2000f8210ff */
[----:B-1----:R-:W-:-:S03]  /*b890*/  @!P0 IMAD.WIDE R8, R17, 0x4, R8 ;  /* 0x0000000411088825 */ /* 0x002fc600078e0208 */
[----:B------:R-:W-:Y:S02]  /*b8a0*/  LEA.HI.X R13, R14, UR7, R13, 0x2, P1 ;  /* 0x000000070e0d7c11 */ /* 0x000fe400088f140d */
[----:B------:R-:W-:-:S04]  /*b8b0*/  IADD3 R17, PT, PT, R0, 0x5, RZ ;  /* 0x0000000500117810 */ /* 0x000fc80007ffe0ff */
[----:B------:R-:W-:-:S13]  /*b8c0*/  ISETP.GE.AND P1, PT, R17, UR5, PT ;  /* 0x0000000511007c0c */ /* 0x000fda000bf26270 */
[----:B------:R-:W3:Y:S01]  /*b8d0*/  @!P1 LDG.E.CONSTANT R14, desc[UR8][R6.64+0x14] ;  /* 0x00001408060e9981 */ /* 0x000ee2000c1e9900 */
[----:B--2---:R-:W-:Y:S01]  /*b8e0*/  @!P0 FADD R11, R15, R74 ;  /* 0x0000004a0f0b8221 */ /* 0x004fe20000000000 */
[----:B------:R-:W-:-:S04]  /*b8f0*/  IADD3 R15, PT, PT, R0, 0x3, RZ ;  /* 0x00000003000f7810 */ /* 0x000fc80007ffe0ff */
[----:B------:R5:W-:Y:S01]  /*b900*/  @!P0 STG.E desc[UR8][R8.64], R11 ;  /* 0x0000000b08008986 */ /* 0x000be2000c101908 */
[----:B------:R-:W-:Y:S01]  /*b910*/  ISETP.GE.AND P0, PT, R15, UR5, PT ;  /* 0x000000050f007c0c */ /* 0x000fe2000bf06270 */
[----:B----4-:R-:W-:-:S05]  /*b920*/  @!P6 FADD R15, R19, R96 ;  /* 0x00000060130fe221 */ /* 0x010fca0000000000 */
[----:B------:R4:W-:Y:S01]  /*b930*/  @!P6 STG.E desc[UR8][R12.64+0x4], R15 ;  /* 0x0000040f0c00e986 */ /* 0x0009e2000c101908 */
[----:B-----5:R-:W-:Y:S01]  /*b940*/  @!P5 FADD R9, R21, R86 ;  /* 0x000000561509d221 */ /* 0x020fe20000000000 */
[C---:B------:R-:W-:Y:S02]  /*b950*/  IADD3 R8, PT, PT, R0.reuse, 0x6, RZ ;  /* 0x0000000600087810 */ /* 0x040fe40007ffe0ff */
[----:B------:R-:W-:Y:S02]  /*b960*/  IADD3 R11, PT, PT, R0, 0x7, RZ ;  /* 0x00000007000b7810 */ /* 0x000fe40007ffe0ff */
[----:B------:R4:W-:Y:S01]  /*b970*/  @!P5 STG.E desc[UR8][R12.64+0x8], R9 ;  /* 0x000008090c00d986 */ /* 0x0009e2000c101908 */
[----:B------:R-:W-:Y:S02]  /*b980*/  ISETP.GE.AND P6, PT, R8, UR5, PT ;  /* 0x0000000508007c0c */ /* 0x000fe4000bfc6270 */
[----:B------:R-:W-:Y:S01]  /*b990*/  ISETP.GE.AND P5, PT, R11, UR5, PT ;  /* 0x000000050b007c0c */ /* 0x000fe2000bfa6270 */
[----:B------:R-:W2:Y:S04]  /*b9a0*/  @!P4 LDG.E.CONSTANT R8, desc[UR8][R6.64+0x10] ;  /* 0x000010080608c981 */ /* 0x000ea8000c1e9900 */
[----:B------:R-:W5:Y:S06]  /*b9b0*/  @!P0 LDG.E.CONSTANT R11, desc[UR8][R6.64+0xc] ;  /* 0x00000c08060b8981 */ /* 0x000f6c000c1e9900 */
[----:B------:R-:W4:Y:S04]  /*b9c0*/  @!P6 LDG.E.CONSTANT R16, desc[UR8][R6.64+0x18] ;  /* 0x000018080610e981 */ /* 0x000f28000c1e9900 */
[----:B------:R-:W4:Y:S01]  /*b9d0*/  @!P5 LDG.E.CONSTANT R18, desc[UR8][R6.64+0x1c] ;  /* 0x00001c080612d981 */ /* 0x000f22000c1e9900 */
[----:B---3--:R-:W-:-:S05]  /*b9e0*/  @!P1 FADD R97, R14, R97 ;  /* 0x000000610e619221 */ /* 0x008fca0000000000 */
[----:B------:R0:W-:Y:S01]  /*b9f0*/  @!P1 STG.E desc[UR8][R12.64+0x14], R97 ;  /* 0x000014610c009986 */ /* 0x0001e2000c101908 */
[----:B--2---:R-:W-:Y:S01]  /*ba00*/  @!P4 FADD R149, R8, R149 ;  /* 0x000000950895c221 */ /* 0x004fe20000000000 */
[----:B-----5:R-:W-:-:S04]  /*ba10*/  @!P0 FADD R11, R11, R82 ;  /* 0x000000520b0b8221 */ /* 0x020fc80000000000 */
[----:B------:R0:W-:Y:S01]  /*ba20*/  @!P4 STG.E desc[UR8][R12.64+0x10], R149 ;  /* 0x000010950c00c986 */ /* 0x0001e2000c101908 */
[----:B----4-:R-:W-:Y:S01]  /*ba30*/  @!P6 FADD R91, R16, R91 ;  /* 0x0000005b105be221 */ /* 0x010fe20000000000 */
[----:B------:R-:W-:Y:S02]  /*ba40*/  @!P5 FADD R135, R18, R135 ;  /* 0x000000871287d221 */ /* 0x000fe40000000000 */
[----:B------:R0:W-:Y:S04]  /*ba50*/  @!P0 STG.E desc[UR8][R12.64+0xc], R11 ;  /* 0x00000c0b0c008986 */ /* 0x0001e8000c101908 */
[----:B------:R0:W-:Y:S04]  /*ba60*/  @!P6 STG.E desc[UR8][R12.64+0x18], R91 ;  /* 0x0000185b0c00e986 */ /* 0x0001e8000c101908 */
[----:B------:R0:W-:Y:S02]  /*ba70*/  @!P5 STG.E desc[UR8][R12.64+0x1c], R135 ;  /* 0x00001c870c00d986 */ /* 0x0001e4000c101908 */
.L_x_39:
[----:B------:R-:W-:Y:S05]  /*ba80*/  BSYNC.RECONVERGENT B0 ;  /* 0x0000000000007941 */ /* 0x000fea0003800200 */
.L_x_38:
[----:B------:R-:W-:Y:S04]  /*ba90*/  BSSY.RECONVERGENT B0, `(.L_x_40) ;  /* 0x0000033000007945 */ /* 0x000fe80003800200 */
[----:B------:R-:W-:Y:S05]  /*baa0*/  @P2 BRA `(.L_x_41) ;  /* 0x0000000000c42947 */ /* 0x000fea0003800000 */
[----:B------:R-:W4:Y:S01]  /*bab0*/  LDCU UR5, c[0x0][0x3a4] ;  /* 0x00007480ff0577ac */ /* 0x000f220008000800 */
[C---:B-1----:R-:W-:Y:S01]  /*bac0*/  IADD3 R8, PT, PT, R0.reuse, 0x1, RZ ;  /* 0x0000000100087810 */ /* 0x042fe20007ffe0ff */
[----:B------:R-:W1:Y:S01]  /*bad0*/  LDCU.64 UR6, c[0x0][0x398] ;  /* 0x00007300ff0677ac */ /* 0x000e620008000a00 */
[----:B----4-:R-:W-:Y:S02]  /*bae0*/  ISETP.GE.AND P5, PT, R0, UR5, PT ;  /* 0x0000000500007c0c */ /* 0x010fe4000bfa6270 */
[----:B------:R-:W-:-:S11]  /*baf0*/  ISETP.GE.AND P1, PT, R8, UR5, PT ;  /* 0x0000000508007c0c */ /* 0x000fd6000bf26270 */
[----:B0--3--:R-:W3:Y:S01]  /*bb00*/  @!P5 LDG.E.CONSTANT R12, desc[UR8][R6.64] ;  /* 0x00000008060cd981 */ /* 0x009ee2000c1e9900 */
[----:B--2---:R-:W0:Y:S03]  /*bb10*/  @!P5 LDC.64 R8, c[0x0][0x398] ;  /* 0x0000e600ff08db82 */ /* 0x004e260000000a00 */
[----:B------:R-:W2:Y:S01]  /*bb20*/  @!P1 LDG.E.CONSTANT R14, desc[UR8][R6.64+0x4] ;  /* 0x00000408060e9981 */ /* 0x000ea2000c1e9900 */
[----:B------:R-:W-:Y:S01]  /*bb30*/  IADD3 R13, PT, PT, R0, 0x2, RZ ;  /* 0x00000002000d7810 */ /* 0x000fe20007ffe0ff */
[----:B------:R-:W-:Y:S01]  /*bb40*/  IMAD R11, R10, UR5, RZ ;  /* 0x000000050a0b7c24 */ /* 0x000fe2000f8e02ff */
[C---:B------:R-:W-:Y:S02]  /*bb50*/  IADD3 R15, PT, PT, R0.reuse, 0x3, RZ ;  /* 0x00000003000f7810 */ /* 0x040fe40007ffe0ff */
[----:B------:R-:W-:Y:S02]  /*bb60*/  ISETP.GE.AND P0, PT, R13, UR5, PT ;  /* 0x000000050d007c0c */ /* 0x000fe4000bf06270 */
[----:B------:R-:W-:-:S02]  /*bb70*/  @!P5 IADD3 R13, PT, PT, R0, R11, RZ ;  /* 0x0000000b000dd210 */ /* 0x000fc40007ffe0ff */
[C---:B------:R-:W-:Y:S02]  /*bb80*/  IADD3 R16, PT, PT, R0.reuse, 0x4, RZ ;  /* 0x0000000400107810 */ /* 0x040fe40007ffe0ff */
[----:B------:R-:W-:Y:S01]  /*bb90*/  ISETP.GE.AND P4, PT, R15, UR5, PT ;  /* 0x000000050f007c0c */ /* 0x000fe2000bf86270 */
[----:B0-----:R-:W-:Y:S01]  /*bba0*/  @!P5 IMAD.WIDE R8, R13, 0x4, R8 ;  /* 0x000000040d08d825 */ /* 0x001fe200078e0208 */
[----:B------:R-:W-:-:S03]  /*bbb0*/  IADD3 R13, PT, PT, R0, 0x5, RZ ;  /* 0x00000005000d7810 */ /* 0x000fc60007ffe0ff */
[----:B---3--:R-:W-:Y:S01]  /*bbc0*/  @!P5 FADD R73, R12, R73 ;  /* 0x000000490c49d221 */ /* 0x008fe20000000000 */
[----:B------:R-:W-:Y:S01]  /*bbd0*/  IADD3 R12, P2, PT, R0, R11, RZ ;  /* 0x0000000b000c7210 */ /* 0x000fe20007f5e0ff */
[----:B--2---:R-:W-:-:S03]  /*bbe0*/  @!P1 FADD R127, R14, R127 ;  /* 0x0000007f0e7f9221 */ /* 0x004fc60000000000 */
[----:B------:R-:W-:Y:S01]  /*bbf0*/  LEA.HI.X.SX32 R11, R11, R2, 0x1, P2 ;  /* 0x000000020b0b7211 */ /* 0x000fe200010f0eff */
[----:B------:R0:W-:Y:S01]  /*bc00*/  @!P5 STG.E desc[UR8][R8.64], R73 ;  /* 0x000000490800d986 */ /* 0x0001e2000c101908 */
[----:B-1----:R-:W-:Y:S02]  /*bc10*/  LEA R10, P6, R12, UR6, 0x2 ;  /* 0x000000060c0a7c11 */ /* 0x002fe4000f8c10ff */
[----:B------:R-:W-:Y:S01]  /*bc20*/  ISETP.GE.AND P2, PT, R16, UR5, PT ;  /* 0x0000000510007c0c */ /* 0x000fe2000bf46270 */
[----:B------:R-:W2:Y:S01]  /*bc30*/  @!P4 LDG.E.CONSTANT R14, desc[UR8][R6.64+0xc] ;  /* 0x00000c08060ec981 */ /* 0x000ea2000c1e9900 */
[----:B------:R-:W-:Y:S02]  /*bc40*/  LEA.HI.X R11, R12, UR7, R11, 0x2, P6 ;  /* 0x000000070c0b7c11 */ /* 0x000fe4000b0f140b */
[----:B------:R-:W-:Y:S02]  /*bc50*/  ISETP.GE.AND P6, PT, R13, UR5, PT ;  /* 0x000000050d007c0c */ /* 0x000fe4000bfc6270 */
[C---:B------:R-:W-:Y:S01]  /*bc60*/  IADD3 R12, PT, PT, R0.reuse, 0x6, RZ ;  /* 0x00000006000c7810 */ /* 0x040fe20007ffe0ff */
[----:B------:R4:W-:Y:S01]  /*bc70*/  @!P1 STG.E desc[UR8][R10.64+0x4], R127 ;  /* 0x0000047f0a009986 */ /* 0x0009e2000c101908 */
[----:B------:R-:W-:-:S02]  /*bc80*/  IADD3 R13, PT, PT, R0, 0x7, RZ ;  /* 0x00000007000d7810 */ /* 0x000fc40007ffe0ff */
[----:B------:R-:W-:Y:S02]  /*bc90*/  ISETP.GE.AND P5, PT, R12, UR5, PT ;  /* 0x000000050c007c0c */ /* 0x000fe4000bfa6270 */
[----:B------:R-:W-:Y:S01]  /*bca0*/  ISETP.GE.AND P1, PT, R13, UR5, PT ;  /* 0x000000050d007c0c */ /* 0x000fe2000bf26270 */
[----:B------:R-:W3:Y:S04]  /*bcb0*/  @!P0 LDG.E.CONSTANT R12, desc[UR8][R6.64+0x8] ;  /* 0x00000808060c8981 */ /* 0x000ee8000c1e9900 */
[----:B------:R-:W5:Y:S04]  /*bcc0*/  @!P2 LDG.E.CONSTANT R16, desc[UR8][R6.64+0x10] ;  /* 0x000010080610a981 */ /* 0x000f68000c1e9900 */
[----:B0-----:R-:W4:Y:S04]  /*bcd0*/  @!P6 LDG.E.CONSTANT R8, desc[UR8][R6.64+0x14] ;  /* 0x000014080608e981 */ /* 0x001f28000c1e9900 */
[----:B------:R-:W4:Y:S04]  /*bce0*/  @!P5 LDG.E.CONSTANT R18, desc[UR8][R6.64+0x18] ;  /* 0x000018080612d981 */ /* 0x000f28000c1e9900 */
[----:B------:R-:W4:Y:S01]  /*bcf0*/  @!P1 LDG.E.CONSTANT R20, desc[UR8][R6.64+0x1c] ;  /* 0x00001c0806149981 */ /* 0x000f22000c1e9900 */
[----:B--2---:R-:W-:-:S05]  /*bd00*/  @!P4 FADD R79, R14, R79 ;  /* 0x0000004f0e4fc221 */ /* 0x004fca0000000000 */
[----:B------:R0:W-:Y:S01]  /*bd10*/  @!P4 STG.E desc[UR8][R10.64+0xc], R79 ;  /* 0x00000c4f0a00c986 */ /* 0x0001e2000c101908 */
[----:B---3--:R-:W-:Y:S01]  /*bd20*/  @!P0 FADD R71, R12, R71 ;  /* 0x000000470c478221 */ /* 0x008fe20000000000 */
[----:B-----5:R-:W-:Y:S01]  /*bd30*/  @!P2 FADD R113, R16, R113 ;  /* 0x000000711071a221 */ /* 0x020fe20000000000 */
[----:B----4-:R-:W-:Y:S01]  /*bd40*/  @!P6 FADD R95, R8, R95 ;  /* 0x0000005f085fe221 */ /* 0x010fe20000000000 */
[----:B------:R-:W-:Y:S01]  /*bd50*/  @!P5 FADD R3, R18, R3 ;  /* 0x000000031203d221 */ /* 0x000fe20000000000 */
[----:B------:R-:W-:Y:S01]  /*bd60*/  @!P1 FADD R137, R20, R137 ;  /* 0x0000008914899221 */ /* 0x000fe20000000000 */
[----:B------:R0:W-:Y:S04]  /*bd70*/  @!P0 STG.E desc[UR8][R10.64+0x8], R71 ;  /* 0x000008470a008986 */ /* 0x0001e8000c101908 */
[----:B------:R0:W-:Y:S04]  /*bd80*/  @!P2 STG.E desc[UR8][R10.64+0x10], R113 ;  /* 0x000010710a00a986 */ /* 0x0001e8000c101908 */
[----:B------:R0:W-:Y:S04]  /*bd90*/  @!P6 STG.E desc[UR8][R10.64+0x14], R95 ;  /* 0x0000145f0a00e986 */ /* 0x0001e8000c101908 */
[----:B------:R0:W-:Y:S04]  /*bda0*/  @!P5 STG.E desc[UR8][R10.64+0x18], R3 ;  /* 0x000018030a00d986 */ /* 0x0001e8000c101908 */
[----:B------:R0:W-:Y:S02]  /*bdb0*/  @!P1 STG.E desc[UR8][R10.64+0x1c], R137 ;  /* 0x00001c890a009986 */ /* 0x0001e4000c101908 */
.L_x_41:
[----:B------:R-:W-:Y:S05]  /*bdc0*/  BSYNC.RECONVERGENT B0 ;  /* 0x0000000000007941 */ /* 0x000fea0003800200 */
.L_x_40:
[----:B------:R-:W-:Y:S05]  /*bdd0*/  @P3 EXIT ;  /* 0x000000000000394d */ /* 0x000fea0003800000 */
[----:B------:R-:W4:Y:S01]  /*bde0*/  LDCU UR4, c[0x0][0x3a4] ;  /* 0x00007480ff0477ac */ /* 0x000f220008000800 */
[C---:B0-----:R-:W-:Y:S02]  /*bdf0*/  IADD3 R3, PT, PT, R0.reuse, 0x1, RZ ;  /* 0x0000000100037810 */ /* 0x041fe40007ffe0ff */
[C---:B-1----:R-:W-:Y:S01]  /*be00*/  IADD3 R8, PT, PT, R0.reuse, 0x2, RZ ;  /* 0x0000000200087810 */ /* 0x042fe20007ffe0ff */
[----:B------:R-:W0:Y:S01]  /*be10*/  LDCU.64 UR6, c[0x0][0x398] ;  /* 0x00007300ff0677ac */ /* 0x000e220008000a00 */
[----:B----4-:R-:W-:Y:S02]  /*be20*/  ISETP.GE.AND P6, PT, R0, UR4, PT ;  /* 0x0000000400007c0c */ /* 0x010fe4000bfc6270 */
[----:B------:R-:W-:Y:S02]  /*be30*/  ISETP.GE.AND P0, PT, R3, UR4, PT ;  /* 0x0000000403007c0c */ /* 0x000fe4000bf06270 */
[----:B------:R-:W-:Y:S02]  /*be40*/  ISETP.GE.AND P5, PT, R8, UR4, PT ;  /* 0x0000000408007c0c */ /* 0x000fe4000bfa6270 */
[----:B------:R-:W-:-:S07]  /*be50*/  IADD3 R3, PT, PT, R0, 0x3, RZ ;  /* 0x0000000300037810 */ /* 0x000fce0007ffe0ff */
[----:B------:R-:W4:Y:S01]  /*be60*/  @!P6 LDG.E.CONSTANT R11, desc[UR8][R6.64] ;  /* 0x00000008060be981 */ /* 0x000f22000c1e9900 */
[C---:B------:R-:W-:Y:S02]  /*be70*/  IADD3 R8, PT, PT, R0.reuse, 0x4, RZ ;  /* 0x0000000400087810 */ /* 0x040fe40007ffe0ff */
[C---:B--2---:R-:W-:Y:S01]  /*be80*/  IADD3 R9, PT, PT, R0.reuse, 0x5, RZ ;  /* 0x0000000500097810 */ /* 0x044fe20007ffe0ff */
[----:B------:R-:W2:Y:S01]  /*be90*/  @!P0 LDG.E.CONSTANT R15, desc[UR8][R6.64+0x4] ;  /* 0x00000408060f8981 */ /* 0x000ea2000c1e9900 */
[----:B------:R-:W-:Y:S02]  /*bea0*/  IADD3 R10, PT, PT, R0, 0x6, RZ ;  /* 0x00000006000a7810 */ /* 0x000fe40007ffe0ff */
[----:B------:R-:W-:Y:S01]  /*beb0*/  ISETP.GE.AND P4, PT, R3, UR4, PT ;  /* 0x0000000403007c0c */ /* 0x000fe2000bf86270 */
[----:B------:R-:W5:Y:S01]  /*bec0*/  @!P5 LDG.E.CONSTANT R17, desc[UR8][R6.64+0x8] ;  /* 0x000008080611d981 */ /* 0x000f62000c1e9900 */
[----:B------:R-:W-:Y:S02]  /*bed0*/  ISETP.GE.AND P3, PT, R8, UR4, PT ;  /* 0x0000000408007c0c */ /* 0x000fe4000bf66270 */
[----:B------:R-:W-:-:S02]  /*bee0*/  ISETP.GE.AND P2, PT, R9, UR4, PT ;  /* 0x0000000409007c0c */ /* 0x000fc4000bf46270 */
[----:B------:R-:W-:Y:S01]  /*bef0*/  ISETP.GE.AND P1, PT, R10, UR4, PT ;  /* 0x000000040a007c0c */ /* 0x000fe2000bf26270 */
[----:B------:R-:W1:Y:S06]  /*bf00*/  @!P6 LDC.64 R8, c[0x0][0x398] ;  /* 0x0000e600ff08eb82 */ /* 0x000e6c0000000a00 */
[----:B------:R-:W5:Y:S04]  /*bf10*/  @!P4 LDG.E.CONSTANT R10, desc[UR8][R6.64+0xc] ;  /* 0x00000c08060ac981 */ /* 0x000f68000c1e9900 */
[----:B---3--:R-:W3:Y:S04]  /*bf20*/  @!P3 LDG.E.CONSTANT R12, desc[UR8][R6.64+0x10] ;  /* 0x00001008060cb981 */ /* 0x008ee8000c1e9900 */
[----:B------:R-:W3:Y:S04]  /*bf30*/  @!P2 LDG.E.CONSTANT R14, desc[UR8][R6.64+0x14] ;  /* 0x00001408060ea981 */ /* 0x000ee8000c1e9900 */
[----:B------:R-:W3:Y:S01]  /*bf40*/  @!P1 LDG.E.CONSTANT R16, desc[UR8][R6.64+0x18] ;  /* 0x0000180806109981 */ /* 0x000ee2000c1e9900 */
[----:B------:R-:W-:-:S05]  /*bf50*/  IMAD R3, R4, UR4, RZ ;  /* 0x0000000404037c24 */ /* 0x000fca000f8e02ff */
[----:B------:R-:W-:-:S05]  /*bf60*/  @!P6 IADD3 R13, PT, PT, R0, R3, RZ ;  /* 0x00000003000de210 */ /* 0x000fca0007ffe0ff */
[----:B-1----:R-:W-:-:S04]  /*bf70*/  @!P6 IMAD.WIDE R8, R13, 0x4, R8 ;  /* 0x000000040d08e825 */ /* 0x002fc800078e0208 */
[----:B----4-:R-:W-:-:S05]  /*bf80*/  @!P6 FADD R11, R11, R100 ;  /* 0x000000640b0be221 */ /* 0x010fca0000000000 */
[----:B------:R1:W-:Y:S01]  /*bf90*/  @!P6 STG.E desc[UR8][R8.64], R11 ;  /* 0x0000000b0800e986 */ /* 0x0003e2000c101908 */
[C---:B------:R-:W-:Y:S02]  /*bfa0*/  IADD3 R4, P6, PT, R0.reuse, R3, RZ ;  /* 0x0000000300047210 */ /* 0x040fe40007fde0ff */
[----:B------:R-:W-:Y:S02]  /*bfb0*/  IADD3 R0, PT, PT, R0, 0x7, RZ ;  /* 0x0000000700007810 */ /* 0x000fe40007ffe0ff */
[----:B------:R-:W-:Y:S02]  /*bfc0*/  LEA.HI.X.SX32 R3, R3, R2, 0x1, P6 ;  /* 0x0000000203037211 */ /* 0x000fe400030f0eff */
[----:B0-----:R-:W-:-:S04]  /*bfd0*/  LEA R2, P6, R4, UR6, 0x2 ;  /* 0x0000000604027c11 */ /* 0x001fc8000f8c10ff */
[----:B------:R-:W-:Y:S02]  /*bfe0*/  LEA.HI.X R3, R4, UR7, R3, 0x2, P6 ;  /* 0x0000000704037c11 */ /* 0x000fe4000b0f1403 */
[----:B------:R-:W-:Y:S01]  /*bff0*/  ISETP.GE.AND P6, PT, R0, UR4, PT ;  /* 0x0000000400007c0c */ /* 0x000fe2000bfc6270 */
[----:B--2---:R-:W-:Y:S01]  /*c000*/  @!P0 FADD R13, R15, R98 ;  /* 0x000000620f0d8221 */ /* 0x004fe20000000000 */
[----:B-----5:R-:W-:Y:S01]  /*c010*/  @!P5 FADD R15, R17, R88 ;  /* 0x00000058110fd221 */ /* 0x020fe20000000000 */
[----:B------:R-:W-:Y:S01]  /*c020*/  @!P4 FADD R77, R10, R77 ;  /* 0x0000004d0a4dc221 */ /* 0x000fe20000000000 */
[----:B---3--:R-:W-:Y:S01]  /*c030*/  @!P3 FADD R111, R12, R111 ;  /* 0x0000006f0c6fb221 */ /* 0x008fe20000000000 */
[----:B------:R-:W-:Y:S01]  /*c040*/  @!P2 FADD R5, R14, R5 ;  /* 0x000000050e05a221 */ /* 0x000fe20000000000 */
[----:B------:R-:W-:Y:S01]  /*c050*/  @!P1 FADD R93, R16, R93 ;  /* 0x0000005d105d9221 */ /* 0x000fe20000000000 */
[----:B------:R1:W-:Y:S04]  /*c060*/  @!P0 STG.E desc[UR8][R2.64+0x4], R13 ;  /* 0x0000040d02008986 */ /* 0x0003e8000c101908 */
[----:B------:R1:W-:Y:S04]  /*c070*/  @!P5 STG.E desc[UR8][R2.64+0x8], R15 ;  /* 0x0000080f0200d986 */ /* 0x0003e8000c101908 */
[----:B------:R1:W-:Y:S04]  /*c080*/  @!P4 STG.E desc[UR8][R2.64+0xc], R77 ;  /* 0x00000c4d0200c986 */ /* 0x0003e8000c101908 */
[----:B------:R1:W-:Y:S04]  /*c090*/  @!P3 STG.E desc[UR8][R2.64+0x10], R111 ;  /* 0x0000106f0200b986 */ /* 0x0003e8000c101908 */
[----:B------:R1:W-:Y:S04]  /*c0a0*/  @!P2 STG.E desc[UR8][R2.64+0x14], R5 ;  /* 0x000014050200a986 */ /* 0x0003e8000c101908 */
[----:B------:R1:W-:Y:S01]  /*c0b0*/  @!P1 STG.E desc[UR8][R2.64+0x18], R93 ;  /* 0x0000185d02009986 */ /* 0x0003e2000c101908 */
[----:B------:R-:W-:Y:S05]  /*c0c0*/  @P6 EXIT ;  /* 0x000000000000694d */ /* 0x000fea0003800000 */
[----:B------:R-:W2:Y:S02]  /*c0d0*/  LDG.E.CONSTANT R6, desc[UR8][R6.64+0x1c] ;  /* 0x00001c0806067981 */ /* 0x000ea4000c1e9900 */
[----:B--2---:R-:W-:-:S05]  /*c0e0*/  FADD R139, R6, R139 ;  /* 0x0000008b068b7221 */ /* 0x004fca0000000000 */
[----:B------:R-:W-:Y:S01]  /*c0f0*/  STG.E desc[UR8][R2.64+0x1c], R139 ;  /* 0x00001c8b02007986 */ /* 0x000fe2000c101908 */
[----:B------:R-:W-:Y:S05]  /*c100*/  EXIT ;  /* 0x000000000000794d */ /* 0x000fea0003800000 */
.L_x_42:
[----:B------:R-:W-:-:S00]  /*c110*/  BRA `(.L_x_42) ;  /* 0xfffffffc00fc7947 */ /* 0x000fc0000383ffff */
[----:B------:R-:W-:-:S00]  /*c120*/  NOP ;  /* 0x0000000000007918 */ /* 0x000fc00000000000 */
        /* <DEDUP_REMOVED lines=13> */
.L_x_48:


//--------------------- .text._Z19linear_naive_kernelPKfS0_S0_Pfiii --------------------------
	.section	.text._Z19linear_naive_kernelPKfS0_S0_Pfiii,"ax",@progbits
	.align	128
        .global         _Z19linear_naive_kernelPKfS0_S0_Pfiii
        .type           _Z19linear_naive_kernelPKfS0_S0_Pfiii,@function
        .size           _Z19linear_naive_kernelPKfS0_S0_Pfiii,(.L_x_49 - _Z19linear_naive_kernelPKfS0_S0_Pfiii)
        .other          _Z19linear_naive_kernelPKfS0_S0_Pfiii,@"STO_CUDA_ENTRY STV_DEFAULT"
_Z19linear_naive_kernelPKfS0_S0_Pfiii:
.text._Z19linear_naive_kernelPKfS0_S0_Pfiii:
[----:B------:R-:W-:Y:S01]  /*0000*/  LDC R1, c[0x0][0x37c] ;  /* 0x0000df00ff017b82 */ /* 0x000fe20000000800 */
[----:B------:R-:W0:Y:S07]  /*0010*/  S2R R3, SR_TID.X ;  /* 0x0000000000037919 */ /* 0x000e2e0000002100 */
[----:B------:R-:W1:Y:S01]  /*0020*/  LDC R7, c[0x0][0x364] ;  /* 0x0000d900ff077b82 */ /* 0x000e620000000800 */
[----:B------:R-:W2:Y:S01]  /*0030*/  LDCU.64 UR6, c[0x0][0x3a0] ;  /* 0x00007400ff0677ac */ /* 0x000ea20008000a00 */
[----:B------:R-:W1:Y:S06]  /*0040*/  S2R R2, SR_TID.Y ;  /* 0x0000000000027919 */ /* 0x000e6c0000002200 */
[----:B------:R-:W0:Y:S08]  /*0050*/  S2UR UR5, SR_CTAID.X ;  /* 0x00000000000579c3 */ /* 0x000e300000002500 */
[----:B------:R-:W0:Y:S08]  /*0060*/  LDC R0, c[0x0][0x360] ;  /* 0x0000d800ff007b82 */ /* 0x000e300000000800 */
[----:B------:R-:W1:Y:S01]  /*0070*/  S2UR UR4, SR_CTAID.Y ;  /* 0x00000000000479c3 */ /* 0x000e620000002600 */
[----:B0-----:R-:W-:-:S05]  /*0080*/  IMAD R0, R0, UR5, R3 ;  /* 0x0000000500007c24 */ /* 0x001fca000f8e0203 */
[----:B--2---:R-:W-:Y:S01]  /*0090*/  ISETP.GE.AND P0, PT, R0, UR7, PT ;  /* 0x0000000700007c0c */ /* 0x004fe2000bf06270 */
[----:B-1----:R-:W-:-:S05]  /*00a0*/  IMAD R7, R7, UR4, R2 ;  /* 0x0000000407077c24 */ /* 0x002fca000f8e0202 */
[----:B------:R-:W-:-:S13]  /*00b0*/  ISETP.GE.OR P0, PT, R7, UR6, P0 ;  /* 0x0000000607007c0c */ /* 0x000fda0008706670 */
[----:B------:R-:W-:Y:S05]  /*00c0*/  @P0 EXIT ;  /* 0x000000000000094d */ /* 0x000fea0003800000 */
[----:B------:R-:W0:Y:S01]  /*00d0*/  LDCU.64 UR4, c[0x0][0x390] ;  /* 0x00007200ff0477ac */ /* 0x000e220008000a00 */
[----:B------:R-:W1:Y:S01]  /*00e0*/  LDC R10, c[0x0][0x3a8] ;  /* 0x0000ea00ff0a7b82 */ /* 0x000e620000000800 */
[----:B------:R-:W-:Y:S01]  /*00f0*/  IMAD.MOV.U32 R12, RZ, RZ, RZ ;  /* 0x000000ffff0c7224 */ /* 0x000fe200078e00ff */
[----:B0-----:R-:W-:-:S04]  /*0100*/  ISETP.NE.U32.AND P0, PT, RZ, UR4, PT ;  /* 0x00000004ff007c0c */ /* 0x001fc8000bf05070 */
[----:B------:R-:W-:Y:S01]  /*0110*/  ISETP.NE.AND.EX P0, PT, RZ, UR5, PT, P0 ;  /* 0x00000005ff007c0c */ /* 0x000fe2000bf05300 */
[----:B------:R-:W0:-:S12]  /*0120*/  LDCU.64 UR4, c[0x0][0x358] ;  /* 0x00006b00ff0477ac */ /* 0x000e180008000a00 */
[----:B------:R-:W2:Y:S02]  /*0130*/  @P0 LDC.64 R2, c[0x0][0x390] ;  /* 0x0000e400ff020b82 */ /* 0x000ea40000000a00 */
[----:B--2---:R-:W-:-:S05]  /*0140*/  @P0 IMAD.WIDE R2, R0, 0x4, R2 ;  /* 0x0000000400020825 */ /* 0x004fca00078e0202 */
[----:B0-----:R0:W5:Y:S01]  /*0150*/  @P0 LDG.E.CONSTANT R12, desc[UR4][R2.64] ;  /* 0x00000004020c0981 */ /* 0x001162000c1e9900 */
[----:B-1----:R-:W-:-:S13]  /*0160*/  ISETP.GE.AND P0, PT, R10, 0x1, PT ;  /* 0x000000010a00780c */ /* 0x002fda0003f06270 */
[----:B0-----:R-:W-:Y:S05]  /*0170*/  @!P0 BRA `(.L_x_43) ;  /* 0x0000000400d08947 */ /* 0x001fea0003800000 */
[C---:B------:R-:W-:Y:S01]  /*0180*/  ISETP.GE.U32.AND P1, PT, R10.reuse, 0x8, PT ;  /* 0x000000080a00780c */ /* 0x040fe20003f26070 */
[-C--:B------:R-:W-:Y:S01]  /*0190*/  IMAD R6, R7, R10.reuse, RZ ;  /* 0x0000000a07067224 */ /* 0x080fe200078e02ff */
[----:B------:R-:W-:Y:S01]  /*01a0*/  LOP3.LUT R24, R10, 0x7, RZ, 0xc0, !PT ;  /* 0x000000070a187812 */ /* 0x000fe200078ec0ff */
[----:B------:R-:W-:Y:S02]  /*01b0*/  IMAD R8, R0, R10, RZ ;  /* 0x0000000a00087224 */ /* 0x000fe400078e02ff */
[----:B------:R-:W-:Y:S01]  /*01c0*/  IMAD.MOV.U32 R9, RZ, RZ, RZ ;  /* 0x000000ffff097224 */ /* 0x000fe200078e00ff */
[----:B------:R-:W-:Y:S02]  /*01d0*/  ISETP.NE.AND P0, PT, R24, RZ, PT ;  /* 0x000000ff1800720c */ /* 0x000fe40003f05270 */
[----:B------:R-:W-:Y:S02]  /*01e0*/  SHF.R.S32.HI R11, RZ, 0x1f, R6 ;  /* 0x0000001fff0b7819 */ /* 0x000fe40000011406 */
[----:B------:R-:W-:-:S03]  /*01f0*/  SHF.R.S32.HI R13, RZ, 0x1f, R8 ;  /* 0x0000001fff0d7819 */ /* 0x000fc60000011408 */
[----:B------:R-:W-:Y:S06]  /*0200*/  @!P1 BRA `(.L_x_44) ;  /* 0x0000000000b89947 */ /* 0x000fec0003800000 */
[----:B------:R-:W0:Y:S01]  /*0210*/  LDCU.128 UR8, c[0x0][0x380] ;  /* 0x00007000ff0877ac */ /* 0x000e220008000c00 */
[----:B------:R-:W-:-:S05]  /*0220*/  LOP3.LUT R9, R10, 0x7ffffff8, RZ, 0xc0, !PT ;  /* 0x7ffffff80a097812 */ /* 0x000fca00078ec0ff */
[----:B------:R-:W-:Y:S01]  /*0230*/  IMAD.MOV R14, RZ, RZ, -R9 ;  /* 0x000000ffff0e7224 */ /* 0x000fe200078e0a09 */
[----:B0-----:R-:W-:Y:S02]  /*0240*/  LEA R17, P1, R6, UR8, 0x2 ;  /* 0x0000000806117c11 */ /* 0x001fe4000f8210ff */
[----:B------:R-:W-:Y:S02]  /*0250*/  LEA R15, P3, R8, UR10, 0x2 ;  /* 0x0000000a080f7c11 */ /* 0x000fe4000f8610ff */
[----:B------:R-:W-:Y:S02]  /*0260*/  IADD3 R17, P2, PT, R17, 0x10, RZ ;  /* 0x0000001011117810 */ /* 0x000fe40007f5e0ff */
[----:B------:R-:W-:Y:S02]  /*0270*/  IADD3 R15, P4, PT, R15, 0x10, RZ ;  /* 0x000000100f0f7810 */ /* 0x000fe40007f9e0ff */
[----:B------:R-:W-:Y:S02]  /*0280*/  LEA.HI.X R18, R6, UR9, R11, 0x2, P1 ;  /* 0x0000000906127c11 */ /* 0x000fe400088f140b */
[----:B------:R-:W-:-:S03]  /*0290*/  LEA.HI.X R16, R8, UR11, R13, 0x2, P3 ;  /* 0x0000000b08107c11 */ /* 0x000fc600098f140d */
[----:B------:R-:W-:Y:S02]  /*02a0*/  IMAD.X R18, RZ, RZ, R18, P2 ;  /* 0x000000ffff127224 */ /* 0x000fe400010e0612 */
[----:B------:R-:W-:-:S07]  /*02b0*/  IMAD.X R16, RZ, RZ, R16, P4 ;  /* 0x000000ffff107224 */ /* 0x000fce00020e0610 */
.L_x_45:
[----:B------:R-:W-:Y:S02]  /*02c0*/  IMAD.MOV.U32 R2, RZ, RZ, R17 ;  /* 0x000000ffff027224 */ /* 0x000fe400078e0011 */
[----:B------:R-:W-:Y:S02]  /*02d0*/  IMAD.MOV.U32 R3, RZ, RZ, R18 ;  /* 0x000000ffff037224 */ /* 0x000fe400078e0012 */
[----:B------:R-:W-:Y:S02]  /*02e0*/  IMAD.MOV.U32 R4, RZ, RZ, R15 ;  /* 0x000000ffff047224 */ /* 0x000fe400078e000f */
[----:B------:R-:W-:Y:S01]  /*02f0*/  IMAD.MOV.U32 R5, RZ, RZ, R16 ;  /* 0x000000ffff057224 */ /* 0x000fe200078e0010 */
[----:B------:R-:W2:Y:S04]  /*0300*/  LDG.E.CONSTANT R21, desc[UR4][R2.64+-0x10] ;  /* 0xfffff00402157981 */ /* 0x000ea8000c1e9900 */
[----:B------:R-:W2:Y:S04]  /*0310*/  LDG.E.CONSTANT R22, desc[UR4][R4.64+-0x10] ;  /* 0xfffff00404167981 */ /* 0x000ea8000c1e9900 */
[----:B------:R-:W3:Y:S04]  /*0320*/  LDG.E.CONSTANT R23, desc[UR4][R2.64+-0xc] ;  /* 0xfffff40402177981 */ /* 0x000ee8000c1e9900 */
[----:B------:R-:W3:Y:S04]  /*0330*/  LDG.E.CONSTANT R25, desc[UR4][R4.64+-0xc] ;  /* 0xfffff40404197981 */ /* 0x000ee8000c1e9900 */
[----:B------:R-:W4:Y:S04]  /*0340*/  LDG.E.CONSTANT R19, desc[UR4][R2.64+-0x8] ;  /* 0xfffff80402137981 */ /* 0x000f28000c1e9900 */
[----:B------:R-:W4:Y:S04]  /*0350*/  LDG.E.CONSTANT R20, desc[UR4][R4.64+-0x8] ;  /* 0xfffff80404147981 */ /* 0x000f28000c1e9900 */
[----:B------:R-:W4:Y:S04]  /*0360*/  LDG.E.CONSTANT R16, desc[UR4][R2.64+-0x4] ;  /* 0xfffffc0402107981 */ /* 0x000f28000c1e9900 */
[----:B------:R-:W4:Y:S04]  /*0370*/  LDG.E.CONSTANT R15, desc[UR4][R4.64+-0x4] ;  /* 0xfffffc04040f7981 */ /* 0x000f28000c1e9900 */
[----:B------:R-:W4:Y:S04]  /*0380*/  LDG.E.CONSTANT R17, desc[UR4][R2.64] ;  /* 0x0000000402117981 */ /* 0x000f28000c1e9900 */
[----:B------:R-:W4:Y:S01]  /*0390*/  LDG.E.CONSTANT R18, desc[UR4][R4.64] ;  /* 0x0000000404127981 */ /* 0x000f22000c1e9900 */
[----:B--2--5:R-:W-:-:S03]  /*03a0*/  FFMA R22, R21, R22, R12 ;  /* 0x0000001615167223 */ /* 0x024fc6000000000c */
[----:B------:R-:W2:Y:S04]  /*03b0*/  LDG.E.CONSTANT R12, desc[UR4][R2.64+0x4] ;  /* 0x00000404020c7981 */ /* 0x000ea8000c1e9900 */
[----:B------:R-:W2:Y:S01]  /*03c0*/  LDG.E.CONSTANT R21, desc[UR4][R4.64+0x4] ;  /* 0x0000040404157981 */ /* 0x000ea2000c1e9900 */
[----:B---3--:R-:W-:-:S03]  /*03d0*/  FFMA R26, R23, R25, R22 ;  /* 0x00000019171a7223 */ /* 0x008fc60000000016 */
[----:B------:R-:W3:Y:S04]  /*03e0*/  LDG.E.CONSTANT R23, desc[UR4][R2.64+0x8] ;  /* 0x0000080402177981 */ /* 0x000ee8000c1e9900 */
[----:B------:R-:W3:Y:S01]  /*03f0*/  LDG.E.CONSTANT R22, desc[UR4][R4.64+0x8] ;  /* 0x0000080404167981 */ /* 0x000ee2000c1e9900 */
[----:B----4-:R-:W-:-:S03]  /*0400*/  FFMA R25, R19, R20, R26 ;  /* 0x0000001413197223 */ /* 0x010fc6000000001a */
[----:B------:R-:W4:Y:S04]  /*0410*/  LDG.E.CONSTANT R19, desc[UR4][R2.64+0xc] ;  /* 0x00000c0402137981 */ /* 0x000f28000c1e9900 */
[----:B------:R-:W4:Y:S01]  /*0420*/  LDG.E.CONSTANT R20, desc[UR4][R4.64+0xc] ;  /* 0x00000c0404147981 */ /* 0x000f22000c1e9900 */
[----:B------:R-:W-:Y:S02]  /*0430*/  VIADD R14, R14, 0x8 ;  /* 0x000000080e0e7836 */ /* 0x000fe40000000000 */
[----:B------:R-:W-:Y:S01]  /*0440*/  FFMA R16, R16, R15, R25 ;  /* 0x0000000f10107223 */ /* 0x000fe20000000019 */
[----:B------:R-:W-:Y:S02]  /*0450*/  IADD3 R15, P3, PT, R4, 0x20, RZ ;  /* 0x00000020040f7810 */ /* 0x000fe40007f7e0ff */
[----:B------:R-:W-:Y:S01]  /*0460*/  ISETP.NE.AND P1, PT, R14, RZ, PT ;  /* 0x000000ff0e00720c */ /* 0x000fe20003f25270 */
[----:B------:R-:W-:-:S02]  /*0470*/  FFMA R17, R17, R18, R16 ;  /* 0x0000001211117223 */ /* 0x000fc40000000010 */
[----:B------:R-:W-:Y:S02]  /*0480*/  IMAD.X R16, RZ, RZ, R5, P3 ;  /* 0x000000ffff107224 */ /* 0x000fe400018e0605 */
[----:B--2---:R-:W-:Y:S01]  /*0490*/  FFMA R12, R12, R21, R17 ;  /* 0x000000150c0c7223 */ /* 0x004fe20000000011 */
[----:B------:R-:W-:-:S05]  /*04a0*/  IADD3 R17, P2, PT, R2, 0x20, RZ ;  /* 0x0000002002117810 */ /* 0x000fca0007f5e0ff */
[----:B------:R-:W-:Y:S02]  /*04b0*/  IMAD.X R18, RZ, RZ, R3, P2 ;  /* 0x000000ffff127224 */ /* 0x000fe400010e0603 */
[----:B---3--:R-:W-:-:S04]  /*04c0*/  FFMA R12, R23, R22, R12 ;  /* 0x00000016170c7223 */ /* 0x008fc8000000000c */
[----:B----4-:R-:W-:Y:S01]  /*04d0*/  FFMA R12, R19, R20, R12 ;  /* 0x00000014130c7223 */ /* 0x010fe2000000000c */
[----:B------:R-:W-:Y:S06]  /*04e0*/  @P1 BRA `(.L_x_45) ;  /* 0xfffffffc00741947 */ /* 0x000fec000383ffff */
.L_x_44:
[----:B------:R-:W-:Y:S05]  /*04f0*/  @!P0 BRA `(.L_x_43) ;  /* 0x0000000000f08947 */ /* 0x000fea0003800000 */
[----:B------:R-:W-:Y:S02]  /*0500*/  ISETP.GE.U32.AND P0, PT, R24, 0x4, PT ;  /* 0x000000041800780c */ /* 0x000fe40003f06070 */
[----:B------:R-:W-:-:S04]  /*0510*/  LOP3.LUT R22, R10, 0x3, RZ, 0xc0, !PT ;  /* 0x000000030a167812 */ /* 0x000fc800078ec0ff */
[----:B------:R-:W-:-:S07]  /*0520*/  ISETP.NE.AND P1, PT, R22, RZ, PT ;  /* 0x000000ff1600720c */ /* 0x000fce0003f25270 */
[----:B------:R-:W-:Y:S06]  /*0530*/  @!P0 BRA `(.L_x_46) ;  /* 0x0000000000588947 */ /* 0x000fec0003800000 */
[----:B------:R-:W0:Y:S01]  /*0540*/  LDCU.128 UR8, c[0x0][0x380] ;  /* 0x00007000ff0877ac */ /* 0x000e220008000c00 */
[-C--:B------:R-:W-:Y:S02]  /*0550*/  IADD3 R5, P0, PT, R6, R9.reuse, RZ ;  /* 0x0000000906057210 */ /* 0x080fe40007f1e0ff */
[----:B------:R-:W-:-:S03]  /*0560*/  IADD3 R3, P3, PT, R8, R9, RZ ;  /* 0x0000000908037210 */ /* 0x000fc60007f7e0ff */
[----:B------:R-:W-:Y:S02]  /*0570*/  IMAD.X R16, RZ, RZ, R11, P0 ;  /* 0x000000ffff107224 */ /* 0x000fe400000e060b */
[----:B------:R-:W-:Y:S01]  /*0580*/  IMAD.X R14, RZ, RZ, R13, P3 ;  /* 0x000000ffff0e7224 */ /* 0x000fe200018e060d */
[----:B0-----:R-:W-:Y:S02]  /*0590*/  LEA R4, P2, R5, UR8, 0x2 ;  /* 0x0000000805047c11 */ /* 0x001fe4000f8410ff */
[----:B------:R-:W-:Y:S02]  /*05a0*/  LEA R2, P4, R3, UR10, 0x2 ;  /* 0x0000000a03027c11 */ /* 0x000fe4000f8810ff */
[----:B------:R-:W-:Y:S02]  /*05b0*/  LEA.HI.X R5, R5, UR9, R16, 0x2, P2 ;  /* 0x0000000905057c11 */ /* 0x000fe400090f1410 */
[----:B------:R-:W-:-:S03]  /*05c0*/  LEA.HI.X R3, R3, UR11, R14, 0x2, P4 ;  /* 0x0000000b03037c11 */ /* 0x000fc6000a0f140e */
[----:B------:R-:W2:Y:S04]  /*05d0*/  LDG.E.CONSTANT R15, desc[UR4][R4.64] ;  /* 0x00000004040f7981 */ /* 0x000ea8000c1e9900 */
[----:B------:R-:W2:Y:S04]  /*05e0*/  LDG.E.CONSTANT R14, desc[UR4][R2.64] ;  /* 0x00000004020e7981 */ /* 0x000ea8000c1e9900 */
[----:B------:R-:W3:Y:S04]  /*05f0*/  LDG.E.CONSTANT R17, desc[UR4][R4.64+0x4] ;  /* 0x0000040404117981 */ /* 0x000ee8000c1e9900 */
[----:B------:R-:W3:Y:S04]  /*0600*/  LDG.E.CONSTANT R16, desc[UR4][R2.64+0x4] ;  /* 0x0000040402107981 */ /* 0x000ee8000c1e9900 */
[----:B------:R-:W4:Y:S04]  /*0610*/  LDG.E.CONSTANT R19, desc[UR4][R4.64+0x8] ;  /* 0x0000080404137981 */ /* 0x000f28000c1e9900 */
[----:B------:R-:W4:Y:S04]  /*0620*/  LDG.E.CONSTANT R18, desc[UR4][R2.64+0x8] ;  /* 0x0000080402127981 */ /* 0x000f28000c1e9900 */
[----:B------:R-:W4:Y:S04]  /*0630*/  LDG.E.CONSTANT R21, desc[UR4][R4.64+0xc] ;  /* 0x00000c0404157981 */ /* 0x000f28000c1e9900 */
[----:B------:R-:W4:Y:S01]  /*0640*/  LDG.E.CONSTANT R20, desc[UR4][R2.64+0xc] ;  /* 0x00000c0402147981 */ /* 0x000f22000c1e9900 */
[----:B------:R-:W-:-:S02]  /*0650*/  VIADD R9, R9, 0x4 ;  /* 0x0000000409097836 */ /* 0x000fc40000000000 */
[----:B--2--5:R-:W-:-:S04]  /*0660*/  FFMA R14, R15, R14, R12 ;  /* 0x0000000e0f0e7223 */ /* 0x024fc8000000000c */
[----:B---3--:R-:W-:-:S04]  /*0670*/  FFMA R14, R17, R16, R14 ;  /* 0x00000010110e7223 */ /* 0x008fc8000000000e */
[----:B----4-:R-:W-:-:S04]  /*0680*/  FFMA R14, R19, R18, R14 ;  /* 0x00000012130e7223 */ /* 0x010fc8000000000e */
[----:B------:R-:W-:-:S07]  /*0690*/  FFMA R12, R21, R20, R14 ;  /* 0x00000014150c7223 */ /* 0x000fce000000000e */
.L_x_46:
[----:B------:R-:W-:Y:S05]  /*06a0*/  @!P1 BRA `(.L_x_43) ;  /* 0x0000000000849947 */ /* 0x000fea0003800000 */
[----:B------:R-:W0:Y:S01]  /*06b0*/  LDC.64 R2, c[0x0][0x380] ;  /* 0x0000e000ff027b82 */ /* 0x000e220000000a00 */
[----:B------:R-:W-:Y:S02]  /*06c0*/  ISETP.NE.AND P1, PT, R22, 0x1, PT ;  /* 0x000000011600780c */ /* 0x000fe40003f25270 */
[----:B------:R-:W-:-:S04]  /*06d0*/  LOP3.LUT R10, R10, 0x1, RZ, 0xc0, !PT ;  /* 0x000000010a0a7812 */ /* 0x000fc800078ec0ff */
[----:B------:R-:W-:Y:S01]  /*06e0*/  ISETP.NE.U32.AND P0, PT, R10, 0x1, PT ;  /* 0x000000010a00780c */ /* 0x000fe20003f05070 */
[----:B------:R-:W1:Y:S06]  /*06f0*/  LDC.64 R4, c[0x0][0x388] ;  /* 0x0000e200ff047b82 */ /* 0x000e6c0000000a00 */
[-C--:B------:R-:W-:Y:S02]  /*0700*/  @P1 IADD3 R10, P3, PT, R6, R9.reuse, RZ ;  /* 0x00000009060a1210 */ /* 0x080fe40007f7e0ff */
[----:B------:R-:W2:Y:S01]  /*0710*/  LDC.64 R16, c[0x0][0x380] ;  /* 0x0000e000ff107b82 */ /* 0x000ea20000000a00 */
[----:B------:R-:W-:Y:S01]  /*0720*/  @P1 IADD3 R18, P4, PT, R8, R9, RZ ;  /* 0x0000000908121210 */ /* 0x000fe20007f9e0ff */
[----:B------:R-:W-:-:S04]  /*0730*/  @P1 VIADD R9, R9, 0x2 ;  /* 0x0000000209091836 */ /* 0x000fc80000000000 */
[----:B------:R-:W-:Y:S01]  /*0740*/  @P1 IMAD.X R19, RZ, RZ, R13, P4 ;  /* 0x000000ffff131224 */ /* 0x000fe200020e060d */
[-C--:B------:R-:W-:Y:S01]  /*0750*/  @!P0 IADD3 R6, P5, PT, R6, R9.reuse, RZ ;  /* 0x0000000906068210 */ /* 0x080fe20007fbe0ff */
[----:B------:R-:W3:Y:S01]  /*0760*/  LDC.64 R14, c[0x0][0x388] ;  /* 0x0000e200ff0e7b82 */ /* 0x000ee20000000a00 */
[----:B------:R-:W-:Y:S01]  /*0770*/  @!P0 IADD3 R8, P2, PT, R8, R9, RZ ;  /* 0x0000000908088210 */ /* 0x000fe20007f5e0ff */
[--C-:B------:R-:W-:Y:S01]  /*0780*/  @P1 IMAD.X R9, RZ, RZ, R11.reuse, P3 ;  /* 0x000000ffff091224 */ /* 0x100fe200018e060b */
[C---:B0-----:R-:W-:Y:S01]  /*0790*/  @P1 LEA R2, P4, R10.reuse, R2, 0x2 ;  /* 0x000000020a021211 */ /* 0x041fe200078810ff */
[----:B------:R-:W-:Y:S02]  /*07a0*/  @!P0 IMAD.X R11, RZ, RZ, R11, P5 ;  /* 0x000000ffff0b8224 */ /* 0x000fe400028e060b */
[----:B------:R-:W-:Y:S01]  /*07b0*/  @!P0 IMAD.X R13, RZ, RZ, R13, P2 ;  /* 0x000000ffff0d8224 */ /* 0x000fe200010e060d */
[----:B------:R-:W-:Y:S02]  /*07c0*/  @P1 LEA.HI.X R3, R10, R3, R9, 0x2, P4 ;  /* 0x000000030a031211 */ /* 0x000fe400020f1409 */
[----:B-1----:R-:W-:-:S03]  /*07d0*/  @P1 LEA R4, P3, R18, R4, 0x2 ;  /* 0x0000000412041211 */ /* 0x002fc600078610ff */
[----:B------:R-:W4:Y:S01]  /*07e0*/  @P1 LDG.E.CONSTANT R9, desc[UR4][R2.64] ;  /* 0x0000000402091981 */ /* 0x000f22000c1e9900 */
[----:B------:R-:W-:Y:S02]  /*07f0*/  @P1 LEA.HI.X R5, R18, R5, R19, 0x2, P3 ;  /* 0x0000000512051211 */ /* 0x000fe400018f1413 */
[----:B--2---:R-:W-:-:S04]  /*0800*/  @!P0 LEA R16, P5, R6, R16, 0x2 ;  /* 0x0000001006108211 */ /* 0x004fc800078a10ff */
[----:B------:R-:W-:Y:S02]  /*0810*/  @!P0 LEA.HI.X R17, R6, R17, R11, 0x2, P5 ;  /* 0x0000001106118211 */ /* 0x000fe400028f140b */
[----:B------:R-:W4:Y:S01]  /*0820*/  @P1 LDG.E.CONSTANT R6, desc[UR4][R4.64] ;  /* 0x0000000404061981 */ /* 0x000f22000c1e9900 */
[----:B---3--:R-:W-:-:S03]  /*0830*/  @!P0 LEA R14, P2, R8, R14, 0x2 ;  /* 0x0000000e080e8211 */ /* 0x008fc600078410ff */
[----:B------:R-:W2:Y:S01]  /*0840*/  @P1 LDG.E.CONSTANT R11, desc[UR4][R2.64+0x4] ;  /* 0x00000404020b1981 */ /* 0x000ea2000c1e9900 */
[----:B------:R-:W-:-:S03]  /*0850*/  @!P0 LEA.HI.X R15, R8, R15, R13, 0x2, P2 ;  /* 0x0000000f080f8211 */ /* 0x000fc600010f140d */
[----:B------:R-:W2:Y:S04]  /*0860*/  @P1 LDG.E.CONSTANT R8, desc[UR4][R4.64+0x4] ;  /* 0x0000040404081981 */ /* 0x000ea8000c1e9900 */
[----:B------:R-:W3:Y:S04]  /*0870*/  @!P0 LDG.E.CONSTANT R17, desc[UR4][R16.64] ;  /* 0x0000000410118981 */ /* 0x000ee8000c1e9900 */
[----:B------:R-:W3:Y:S01]  /*0880*/  @!P0 LDG.E.CONSTANT R14, desc[UR4][R14.64] ;  /* 0x000000040e0e8981 */ /* 0x000ee2000c1e9900 */
[----:B----45:R-:W-:-:S04]  /*0890*/  @P1 FFMA R6, R9, R6, R12 ;  /* 0x0000000609061223 */ /* 0x030fc8000000000c */
[----:B--2---:R-:W-:-:S04]  /*08a0*/  @P1 FFMA R12, R11, R8, R6 ;  /* 0x000000080b0c1223 */ /* 0x004fc80000000006 */
[----:B---3--:R-:W-:-:S07]  /*08b0*/  @!P0 FFMA R12, R17, R14, R12 ;  /* 0x0000000e110c8223 */ /* 0x008fce000000000c */
.L_x_43:
[----:B------:R-:W0:Y:S01]  /*08c0*/  LDC.64 R2, c[0x0][0x398] ;  /* 0x0000e600ff027b82 */ /* 0x000e220000000a00 */
[----:B------:R-:W-:-:S04]  /*08d0*/  IMAD R7, R7, UR7, R0 ;  /* 0x0000000707077c24 */ /* 0x000fc8000f8e0200 */
[----:B0-----:R-:W-:-:S05]  /*08e0*/  IMAD.WIDE R2, R7, 0x4, R2 ;  /* 0x0000000407027825 */ /* 0x001fca00078e0202 */
[----:B-----5:R-:W-:Y:S01]  /*08f0*/  STG.E desc[UR4][R2.64], R12 ;  /* 0x0000000c02007986 */ /* 0x020fe2000c101904 */
[----:B------:R-:W-:Y:S05]  /*0900*/  EXIT ;  /* 0x000000000000794d */ /* 0x000fea0003800000 */
.L_x_47:
        /* <DEDUP_REMOVED lines=15> */
.L_x_49:


//--------------------- .nv.shared._Z19linear_tiled_kernelPKfS0_S0_Pfiii --------------------------
	.section	.nv.shared._Z19linear_tiled_kernelPKfS0_S0_Pfiii,"aw",@nobits
	.sectionflags	@""
	.align	4
.nv.shared._Z19linear_tiled_kernelPKfS0_S0_Pfiii:
	.zero		33792


//--------------------- .nv.shared.reserved.0     --------------------------
	.section	.nv.shared.reserved.0,"aw",@nobits
	.weak		__nv_reservedSMEM_offset_0_alias
	.size		__nv_reservedSMEM_offset_0_alias, 0, 64
	.other		__nv_reservedSMEM_offset_0_alias,@"STO_CUDA_RESERVED_SHARED STV_DEFAULT"
__nv_reservedSMEM_offset_0_alias:
	.zero		0
	.zero		64


//--------------------- .nv.constant0._Z19linear_tiled_kernelPKfS0_S0_Pfiii --------------------------
	.section	.nv.constant0._Z19linear_tiled_kernelPKfS0_S0_Pfiii,"a",@progbits
	.sectionflags	@""
	.align	4
.nv.constant0._Z19linear_tiled_kernelPKfS0_S0_Pfiii:
	.zero		940


//--------------------- .nv.constant0._Z19linear_naive_kernelPKfS0_S0_Pfiii --------------------------
	.section	.nv.constant0._Z19linear_naive_kernelPKfS0_S0_Pfiii,"a",@progbits
	.sectionflags	@""
	.align	4
.nv.constant0._Z19linear_naive_kernelPKfS0_S0_Pfiii:
	.zero		940


//--------------------- SYMBOLS --------------------------

	.type		.nv.reservedSmem.offset0,@object
	.size		.nv.reservedSmem.offset0,0x4
	.type		.nv.reservedSmem.cap,@object
	.size		.nv.reservedSmem.cap,0x4
